// auto-generated by cutlass_sweep.gemm — config: {"arch": "sm_100", "cluster_m": 1, "cluster_n": 1, "dtype": "e4m3", "stages": 5, "tile_k": 64, "tile_m": 128, "tile_n": 64}
#include "cutlass/cutlass.h"
#include "cutlass/gemm/collective/collective_builder.hpp"
#include "cutlass/gemm/device/gemm_universal_adapter.h"
#include "cutlass/gemm/kernel/gemm_universal.hpp"
#include "cutlass/epilogue/collective/collective_builder.hpp"

using ElemA = cutlass::float_e4m3_t;
using ElemB = cutlass::float_e4m3_t;
using ElemCD = cutlass::float_e4m3_t;
using Acc  = float;
using TileShape    = cute::Shape<cute::_128, cute::_64, cute::_64>;
using ClusterShape = cute::Shape<cute::_1, cute::_1, cute::_1>;

using CollectiveEpilogue = typename cutlass::epilogue::collective::CollectiveBuilder<
    cutlass::arch::Sm100, cutlass::arch::OpClassTensorOp,
    TileShape, ClusterShape,
    cutlass::epilogue::collective::EpilogueTileAuto,
    Acc, Acc,
    ElemCD, cutlass::layout::RowMajor, 128 / cutlass::sizeof_bits<ElemCD>::value,
    ElemCD, cutlass::layout::RowMajor, 128 / cutlass::sizeof_bits<ElemCD>::value,
    cutlass::epilogue::collective::EpilogueScheduleAuto
  >::CollectiveOp;

using CollectiveMainloop = typename cutlass::gemm::collective::CollectiveBuilder<
    cutlass::arch::Sm100, cutlass::arch::OpClassTensorOp,
    ElemA, cutlass::layout::RowMajor, 128 / cutlass::sizeof_bits<ElemA>::value,
    ElemB, cutlass::layout::ColumnMajor, 128 / cutlass::sizeof_bits<ElemB>::value,
    Acc,
    TileShape, ClusterShape,
    cutlass::gemm::collective::StageCount<5>,
    cutlass::gemm::collective::KernelScheduleAuto
  >::CollectiveOp;

using GemmKernel = cutlass::gemm::kernel::GemmUniversal<
    cute::Shape<int,int,int,int>,
    CollectiveMainloop,
    CollectiveEpilogue
>;
using Gemm = cutlass::gemm::device::GemmUniversalAdapter<GemmKernel>;

// Force the device kernel symbol into the cubin without needing a host main.
auto* _anchor = &cutlass::device_kernel<GemmKernel>;


// ===== COMPILED SASS (sm_100a) =====

	.target	sm_100a

	.elftype	@"ET_EXEC"


//--------------------- .note.nv.tkinfo           --------------------------
	.section	.note.nv.tkinfo,"",@"SHT_NOTE"
	.sectionflags	@"SHF_NOTE_NV_TKINFO"
	.tkinfo
        /*0018*/ 	.word	0x00000002
        /*0030*/ 	.string	""
        /*0030*/ 	.string	"ptxas"
        /*0030*/ 	.string	"Cuda compilation tools, release 13.0, V13.0.88"
        /*0030*/ 	.string	"Build cuda_13.0.r13.0/compiler.36424714_0"
        /*0030*/ 	.string	"-arch sm_100a -m 64 "



//--------------------- .note.nv.cuinfo           --------------------------
	.section	.note.nv.cuinfo,"",@"SHT_NOTE"
	.sectionflags	@"SHF_NOTE_NV_CUINFO"
        /*0018*/ 	.short	0x0002
        /*001a*/ 	.short	0x0064
        /*001c*/ 	.short	0x0082
	.zero		2


//--------------------- .nv.info                  --------------------------
	.section	.nv.info,"",@"SHT_CUDA_INFO"
	.align	4


	//----- nvinfo : EIATTR_REGCOUNT
	.align		4
        /*0000*/ 	.byte	0x04, 0x2f
        /*0002*/ 	.short	(.L_19 - .L_18)
	.align		4
.L_18:
        /*0004*/ 	.word	index@(_ZN7cutlass13device_kernelINS_4gemm6kernel13GemmUniversalIN4cute5tupleIJiiiiEEENS1_10collective13CollectiveMmaINS1_35MainloopSm100TmaUmmaWarpSpecializedILi5ELi2ELi4ENS5_IJNS4_1CILi1EEESB_SB_EEEEENS5_IJNSA_ILi128EEENSA_ILi64EEESF_EEENS_12float_e4m3_tENS5_IJlSB_lEEESH_SI_NS4_8TiledMMAINS4_8MMA_AtomIJNS4_10MMA_TraitsINS4_19SM100_MMA_F8F6F4_SSEJSH_SH_fSE_SF_NS4_17integral_constantINS4_4UMMA5MajorELSP_0EEESQ_NSN_INSO_7ScaleInELSR_0EEESS_EEEEEENS4_6LayoutISC_NS5_IJNSA_ILi0EEESW_SW_EEEEENS5_IJNS4_10UnderscoreESZ_SZ_EEEEENS4_13SM90_TMA_LOADENS4_14ComposedLayoutINS4_7SwizzleILi2ELi4ELi3EEENS4_18smem_ptr_flag_bitsILi8EEENSV_INS5_IJNSA_ILi8EEESF_EEENS5_IJSF_SB_EEEEEEEvNS4_8identityES12_S1C_vS1D_EENS_8epilogue10collective18CollectiveEpilogueINS1F_23Sm100TmaWarpSpecializedILi1ELi1ELi64ELb0ELb0EEEJSG_NS5_IJNSV_ISE_SB_EENSV_ISF_SB_EEEEESH_SI_SH_SI_NS1F_6fusion15FusionCallbacksIS1J_NS1N_17LinearCombinationISH_fSH_fLNS_15FloatRoundStyleE2EEESG_S1M_JEEENS4_5SM1004TMEM4LOAD26SM100_TMEM_LOAD_32dp32b64xES12_S1C_NS4_39AutoVectorizingCopyWithAssumedAlignmentILi128EEENS4_14SM90_TMA_STOREES1C_S1Y_S1Y_EEEvvEEEEvNT_6ParamsE)
        /*0008*/ 	.word	0x000000c2


	//----- nvinfo : EIATTR_FRAME_SIZE
	.align		4
.L_19:
        /*000c*/ 	.byte	0x04, 0x11
        /*000e*/ 	.short	(.L_21 - .L_20)
	.align		4
.L_20:
        /*0010*/ 	.word	index@($__internal_2_$__cuda_sm10x_tcgen05_guardrail_trap_unallocated_columns_being_dealloced)
        /*0014*/ 	.word	0x00000000


	//----- nvinfo : EIATTR_FRAME_SIZE
	.align		4
.L_21:
        /*0018*/ 	.byte	0x04, 0x11
        /*001a*/ 	.short	(.L_23 - .L_22)
	.align		4
.L_22:
        /*001c*/ 	.word	index@($__internal_1_$__cuda_sm10x_tcgen05_guardrail_trap_phase_invalid_during_alloc)
        /*0020*/ 	.word	0x00000000


	//----- nvinfo : EIATTR_FRAME_SIZE
	.align		4
.L_23:
        /*0024*/ 	.byte	0x04, 0x11
        /*0026*/ 	.short	(.L_25 - .L_24)
	.align		4
.L_24:
        /*0028*/ 	.word	index@($__internal_0_$__cuda_sm10x_tcgen05_guardrail_trap_col_being_dealloced_not_returned_by_alloc)
        /*002c*/ 	.word	0x00000000


	//----- nvinfo : EIATTR_FRAME_SIZE
	.align		4
.L_25:
        /*0030*/ 	.byte	0x04, 0x11
        /*0032*/ 	.short	(.L_27 - .L_26)
	.align		4
.L_26:
        /*0034*/ 	.word	index@(_ZN7cutlass13device_kernelINS_4gemm6kernel13GemmUniversalIN4cute5tupleIJiiiiEEENS1_10collective13CollectiveMmaINS1_35MainloopSm100TmaUmmaWarpSpecializedILi5ELi2ELi4ENS5_IJNS4_1CILi1EEESB_SB_EEEEENS5_IJNSA_ILi128EEENSA_ILi64EEESF_EEENS_12float_e4m3_tENS5_IJlSB_lEEESH_SI_NS4_8TiledMMAINS4_8MMA_AtomIJNS4_10MMA_TraitsINS4_19SM100_MMA_F8F6F4_SSEJSH_SH_fSE_SF_NS4_17integral_constantINS4_4UMMA5MajorELSP_0EEESQ_NSN_INSO_7ScaleInELSR_0EEESS_EEEEEENS4_6LayoutISC_NS5_IJNSA_ILi0EEESW_SW_EEEEENS5_IJNS4_10UnderscoreESZ_SZ_EEEEENS4_13SM90_TMA_LOADENS4_14ComposedLayoutINS4_7SwizzleILi2ELi4ELi3EEENS4_18smem_ptr_flag_bitsILi8EEENSV_INS5_IJNSA_ILi8EEESF_EEENS5_IJSF_SB_EEEEEEEvNS4_8identityES12_S1C_vS1D_EENS_8epilogue10collective18CollectiveEpilogueINS1F_23Sm100TmaWarpSpecializedILi1ELi1ELi64ELb0ELb0EEEJSG_NS5_IJNSV_ISE_SB_EENSV_ISF_SB_EEEEESH_SI_SH_SI_NS1F_6fusion15FusionCallbacksIS1J_NS1N_17LinearCombinationISH_fSH_fLNS_15FloatRoundStyleE2EEESG_S1M_JEEENS4_5SM1004TMEM4LOAD26SM100_TMEM_LOAD_32dp32b64xES12_S1C_NS4_39AutoVectorizingCopyWithAssumedAlignmentILi128EEENS4_14SM90_TMA_STOREES1C_S1Y_S1Y_EEEvvEEEEvNT_6ParamsE)
        /*0038*/ 	.word	0x00000000


	//----- nvinfo : EIATTR_MIN_STACK_SIZE
	.align		4
.L_27:
        /*003c*/ 	.byte	0x04, 0x12
        /*003e*/ 	.short	(.L_29 - .L_28)
	.align		4
.L_28:
        /*0040*/ 	.word	index@(_ZN7cutlass13device_kernelINS_4gemm6kernel13GemmUniversalIN4cute5tupleIJiiiiEEENS1_10collective13CollectiveMmaINS1_35MainloopSm100TmaUmmaWarpSpecializedILi5ELi2ELi4ENS5_IJNS4_1CILi1EEESB_SB_EEEEENS5_IJNSA_ILi128EEENSA_ILi64EEESF_EEENS_12float_e4m3_tENS5_IJlSB_lEEESH_SI_NS4_8TiledMMAINS4_8MMA_AtomIJNS4_10MMA_TraitsINS4_19SM100_MMA_F8F6F4_SSEJSH_SH_fSE_SF_NS4_17integral_constantINS4_4UMMA5MajorELSP_0EEESQ_NSN_INSO_7ScaleInELSR_0EEESS_EEEEEENS4_6LayoutISC_NS5_IJNSA_ILi0EEESW_SW_EEEEENS5_IJNS4_10UnderscoreESZ_SZ_EEEEENS4_13SM90_TMA_LOADENS4_14ComposedLayoutINS4_7SwizzleILi2ELi4ELi3EEENS4_18smem_ptr_flag_bitsILi8EEENSV_INS5_IJNSA_ILi8EEESF_EEENS5_IJSF_SB_EEEEEEEvNS4_8identityES12_S1C_vS1D_EENS_8epilogue10collective18CollectiveEpilogueINS1F_23Sm100TmaWarpSpecializedILi1ELi1ELi64ELb0ELb0EEEJSG_NS5_IJNSV_ISE_SB_EENSV_ISF_SB_EEEEESH_SI_SH_SI_NS1F_6fusion15FusionCallbacksIS1J_NS1N_17LinearCombinationISH_fSH_fLNS_15FloatRoundStyleE2EEESG_S1M_JEEENS4_5SM1004TMEM4LOAD26SM100_TMEM_LOAD_32dp32b64xES12_S1C_NS4_39AutoVectorizingCopyWithAssumedAlignmentILi128EEENS4_14SM90_TMA_STOREES1C_S1Y_S1Y_EEEvvEEEEvNT_6ParamsE)
        /*0044*/ 	.word	0x00000000
.L_29:


//--------------------- .nv.compat                --------------------------
	.section	.nv.compat,"",@"SHT_CUDA_COMPAT_INFO"
	.align	4
        /*0000*/ 	.byte	0x02, 0x09, 0x01, 0x00, 0x02, 0x02, 0x02, 0x00, 0x02, 0x05, 0x05, 0x00, 0x03, 0x07, 0x01, 0x01
        /*0010*/ 	.byte	0x02, 0x03, 0x01, 0x00, 0x02, 0x06, 0x01, 0x00, 0x04, 0x0b, 0x08, 0x00, 0x09, 0x00, 0x00, 0x00
        /*0020*/ 	.byte	0x00, 0x00, 0x00, 0x00


//--------------------- .nv.info._ZN7cutlass13device_kernelINS_4gemm6kernel13GemmUniversalIN4cute5tupleIJiiiiEEENS1_10collective13CollectiveMmaINS1_35MainloopSm100TmaUmmaWarpSpecializedILi5ELi2ELi4ENS5_IJNS4_1CILi1EEESB_SB_EEEEENS5_IJNSA_ILi128EEENSA_ILi64EEESF_EEENS_12float_e4m3_tENS5_IJlSB_lEEESH_SI_NS4_8TiledMMAINS4_8MMA_AtomIJNS4_10MMA_TraitsINS4_19SM100_MMA_F8F6F4_SSEJSH_SH_fSE_SF_NS4_17integral_constantINS4_4UMMA5MajorELSP_0EEESQ_NSN_INSO_7ScaleInELSR_0EEESS_EEEEEENS4_6LayoutISC_NS5_IJNSA_ILi0EEESW_SW_EEEEENS5_IJNS4_10UnderscoreESZ_SZ_EEEEENS4_13SM90_TMA_LOADENS4_14ComposedLayoutINS4_7SwizzleILi2ELi4ELi3EEENS4_18smem_ptr_flag_bitsILi8EEENSV_INS5_IJNSA_ILi8EEESF_EEENS5_IJSF_SB_EEEEEEEvNS4_8identityES12_S1C_vS1D_EENS_8epilogue10collective18CollectiveEpilogueINS1F_23Sm100TmaWarpSpecializedILi1ELi1ELi64ELb0ELb0EEEJSG_NS5_IJNSV_ISE_SB_EENSV_ISF_SB_EEEEESH_SI_SH_SI_NS1F_6fusion15FusionCallbacksIS1J_NS1N_17LinearCombinationISH_fSH_fLNS_15FloatRoundStyleE2EEESG_S1M_JEEENS4_5SM1004TMEM4LOAD26SM100_TMEM_LOAD_32dp32b64xES12_S1C_NS4_39AutoVectorizingCopyWithAssumedAlignmentILi128EEENS4_14SM90_TMA_STOREES1C_S1Y_S1Y_EEEvvEEEEvNT_6ParamsE --------------------------
	.section	.nv.info._ZN7cutlass13device_kernelINS_4gemm6kernel13GemmUniversalIN4cute5tupleIJiiiiEEENS1_10collective13CollectiveMmaINS1_35MainloopSm100TmaUmmaWarpSpecializedILi5ELi2ELi4ENS5_IJNS4_1CILi1EEESB_SB_EEEEENS5_IJNSA_ILi128EEENSA_ILi64EEESF_EEENS_12float_e4m3_tENS5_IJlSB_lEEESH_SI_NS4_8TiledMMAINS4_8MMA_AtomIJNS4_10MMA_TraitsINS4_19SM100_MMA_F8F6F4_SSEJSH_SH_fSE_SF_NS4_17integral_constantINS4_4UMMA5MajorELSP_0EEESQ_NSN_INSO_7ScaleInELSR_0EEESS_EEEEEENS4_6LayoutISC_NS5_IJNSA_ILi0EEESW_SW_EEEEENS5_IJNS4_10UnderscoreESZ_SZ_EEEEENS4_13SM90_TMA_LOADENS4_14ComposedLayoutINS4_7SwizzleILi2ELi4ELi3EEENS4_18smem_ptr_flag_bitsILi8EEENSV_INS5_IJNSA_ILi8EEESF_EEENS5_IJSF_SB_EEEEEEEvNS4_8identityES12_S1C_vS1D_EENS_8epilogue10collective18CollectiveEpilogueINS1F_23Sm100TmaWarpSpecializedILi1ELi1ELi64ELb0ELb0EEEJSG_NS5_IJNSV_ISE_SB_EENSV_ISF_SB_EEEEESH_SI_SH_SI_NS1F_6fusion15FusionCallbacksIS1J_NS1N_17LinearCombinationISH_fSH_fLNS_15FloatRoundStyleE2EEESG_S1M_JEEENS4_5SM1004TMEM4LOAD26SM100_TMEM_LOAD_32dp32b64xES12_S1C_NS4_39AutoVectorizingCopyWithAssumedAlignmentILi128EEENS4_14SM90_TMA_STOREES1C_S1Y_S1Y_EEEvvEEEEvNT_6ParamsE,"",@"SHT_CUDA_INFO"
	.sectionflags	@""
	.align	4


	//----- nvinfo : EIATTR_CUDA_API_VERSION
	.align		4
        /*0000*/ 	.byte	0x04, 0x37
        /*0002*/ 	.short	(.L_31 - .L_30)
.L_30:
        /*0004*/ 	.word	0x00000082


	//----- nvinfo : EIATTR_KPARAM_INFO
	.align		4
.L_31:
        /*0008*/ 	.byte	0x04, 0x17
        /*000a*/ 	.short	(.L_33 - .L_32)
.L_32:
        /*000c*/ 	.word	0x00000000
        /*0010*/ 	.short	0x0000
        /*0012*/ 	.short	0x0000
        /*0014*/ 	.byte	0x00, 0xf0, 0x01, 0x20


	//----- nvinfo : EIATTR_AT_ENTRY_FRAGMENTS
	.align		4
.L_33:
        /*0018*/ 	.byte	0x04, 0x4f
        /*001a*/ 	.short	(.L_35 - .L_34)


	//   ....[0]....
.L_34:
        /*001c*/ 	.word	0x00000006


	//----- nvinfo : EIATTR_RESERVED_SMEM_USED
	.align		4
.L_35:
        /*0020*/ 	.byte	0x01, 0x41
	.zero		2


	//----- nvinfo : EIATTR_SPARSE_MMA_MASK
	.align		4
        /*0024*/ 	.byte	0x03, 0x50
        /*0026*/ 	.short	0x0000


	//----- nvinfo : EIATTR_TCGEN05_1CTA_USED
	.align		4
        /*0028*/ 	.byte	0x01, 0x51
	.zero		2


	//----- nvinfo : EIATTR_MAXREG_COUNT
	.align		4
        /*002c*/ 	.byte	0x03, 0x1b
        /*002e*/ 	.short	0x00ff


	//----- nvinfo : EIATTR_NUM_BARRIERS
	.align		4
        /*0030*/ 	.byte	0x02, 0x4c
        /*0032*/ 	.byte	0x07
	.zero		1


	//----- nvinfo : EIATTR_EXTERNS
	.align		4
        /*0034*/ 	.byte	0x04, 0x0f
        /*0036*/ 	.short	(.L_37 - .L_36)


	//   ....[0]....
	.align		4
.L_36:
        /*0038*/ 	.word	index@(__assertfail)


	//----- nvinfo : EIATTR_MERCURY_ISA_VERSION
	.align		4
.L_37:
        /*003c*/ 	.byte	0x03, 0x5f
        /*003e*/ 	.short	0x0101


	//----- nvinfo : EIATTR_INT_WARP_WIDE_INSTR_OFFSETS
	.align		4
        /*0040*/ 	.byte	0x04, 0x31
        /*0042*/ 	.short	(.L_39 - .L_38)


	//   ....[0]....
.L_38:
        /*0044*/ 	.word	0x00001da0


	//   ....[1]....
        /*0048*/ 	.word	0x000037a0


	//   ....[2]....
        /*004c*/ 	.word	0x000037c0


	//   ....[3]....
        /*0050*/ 	.word	0x000037f0


	//   ....[4]....
        /*0054*/ 	.word	0x00004200


	//   ....[5]....
        /*0058*/ 	.word	0x000042f0


	//----- nvinfo : EIATTR_COOP_GROUP_MASK_REGIDS
	.align		4
.L_39:
        /*005c*/ 	.byte	0x04, 0x29
        /*005e*/ 	.short	(.L_41 - .L_40)


	//   ....[0]....
.L_40:
        /*0060*/ 	.word	0xffffffff


	//   ....[1]....
        /*0064*/ 	.word	0xffffffff


	//   ....[2]....
        /*0068*/ 	.word	0xffffffff


	//   ....[3]....
        /*006c*/ 	.word	0xffffffff


	//   ....[4]....
        /*0070*/ 	.word	0xffffffff


	//   ....[5]....
        /*0074*/ 	.word	0xffffffff


	//   ....[6]....
        /*0078*/ 	.word	0xffffffff


	//   ....[7]....
        /*007c*/ 	.word	0xffffffff


	//   ....[8]....
        /*0080*/ 	.word	0xffffffff


	//   ....[9]....
        /*0084*/ 	.word	0xffffffff


	//   ....[10]....
        /*0088*/ 	.word	0xffffffff


	//   ....[11]....
        /*008c*/ 	.word	0xffffffff


	//   ....[12]....
        /*0090*/ 	.word	0xffffffff


	//----- nvinfo : EIATTR_COOP_GROUP_INSTR_OFFSETS
	.align		4
.L_41:
        /*0094*/ 	.byte	0x04, 0x28
        /*0096*/ 	.short	(.L_43 - .L_42)


	//   ....[0]....
.L_42:
        /*0098*/ 	.word	0x00000090


	//   ....[1]....
        /*009c*/ 	.word	0x000004d0


	//   ....[2]....
        /*00a0*/ 	.word	0x00000660


	//   ....[3]....
        /*00a4*/ 	.word	0x000007a0


	//   ....[4]....
        /*00a8*/ 	.word	0x000008a0


	//   ....[5]....
        /*00ac*/ 	.word	0x00000a10


	//   ....[6]....
        /*00b0*/ 	.word	0x00000bb0


	//   ....[7]....
        /*00b4*/ 	.word	0x00001c80


	//   ....[8]....
        /*00b8*/ 	.word	0x00002af0


	//   ....[9]....
        /*00bc*/ 	.word	0x00002d00


	//   ....[10]....
        /*00c0*/ 	.word	0x00002d30


	//   ....[11]....
        /*00c4*/ 	.word	0x00003680


	//   ....[12]....
        /*00c8*/ 	.word	0x000038b0


	//----- nvinfo : EIATTR_VRC_CTA_INIT_COUNT
	.align		4
.L_43:
        /*00cc*/ 	.byte	0x02, 0x4a
        /*00ce*/ 	.byte	0x80
	.zero		1


	//----- nvinfo : EIATTR_SYSCALL_OFFSETS
	.align		4
        /*00d0*/ 	.byte	0x04, 0x46
        /*00d2*/ 	.short	(.L_45 - .L_44)


	//   ....[0]....
.L_44:
        /*00d4*/ 	.word	0x00004ce0


	//   ....[1]....
        /*00d8*/ 	.word	0x00004e20


	//   ....[2]....
        /*00dc*/ 	.word	0x000055c0


	//----- nvinfo : EIATTR_MBARRIER_INSTR_OFFSETS
	.align		4
.L_45:
        /*00e0*/ 	.byte	0x04, 0x39
        /*00e2*/ 	.short	(.L_47 - .L_46)


	//   ....[0]....
.L_46:
        /*00e4*/ 	.word	0x000005b0
        /*00e8*/ 	.word	0x000000ff
        /*00ec*/ 	.word	0x00000000
        /*00f0*/ 	.short	0x0100
        /*00f2*/ 	.byte	0x05
	.zero		1


	//   ....[1]....
        /*00f4*/ 	.word	0x000005c0
        /*00f8*/ 	.word	0x000000ff
        /*00fc*/ 	.word	0x00000028
        /*0100*/ 	.short	0x0100
        /*0102*/ 	.byte	0x05
	.zero		1


	//   ....[2]....
        /*0104*/ 	.word	0x000005d0
        /*0108*/ 	.word	0x000000ff
        /*010c*/ 	.word	0x00000008
        /*0110*/ 	.short	0x0100
        /*0112*/ 	.byte	0x05
	.zero		1


	//   ....[3]....
        /*0114*/ 	.word	0x000005e0
        /*0118*/ 	.word	0x000000ff
        /*011c*/ 	.word	0x00000030
        /*0120*/ 	.short	0x0100
        /*0122*/ 	.byte	0x05
	.zero		1


	//   ....[4]....
        /*0124*/ 	.word	0x000005f0
        /*0128*/ 	.word	0x000000ff
        /*012c*/ 	.word	0x00000010
        /*0130*/ 	.short	0x0100
        /*0132*/ 	.byte	0x05
	.zero		1


	//   ....[5]....
        /*0134*/ 	.word	0x00000600
        /*0138*/ 	.word	0x000000ff
        /*013c*/ 	.word	0x00000038
        /*0140*/ 	.short	0x0100
        /*0142*/ 	.byte	0x05
	.zero		1


	//   ....[6]....
        /*0144*/ 	.word	0x00000610
        /*0148*/ 	.word	0x000000ff
        /*014c*/ 	.word	0x00000018
        /*0150*/ 	.short	0x0100
        /*0152*/ 	.byte	0x05
	.zero		1


	//   ....[7]....
        /*0154*/ 	.word	0x00000620
        /*0158*/ 	.word	0x000000ff
        /*015c*/ 	.word	0x00000040
        /*0160*/ 	.short	0x0100
        /*0162*/ 	.byte	0x05
	.zero		1


	//   ....[8]....
        /*0164*/ 	.word	0x00000630
        /*0168*/ 	.word	0x000000ff
        /*016c*/ 	.word	0x00000020
        /*0170*/ 	.short	0x0100
        /*0172*/ 	.byte	0x05
	.zero		1


	//   ....[9]....
        /*0174*/ 	.word	0x00000640
        /*0178*/ 	.word	0x000000ff
        /*017c*/ 	.word	0x00000048
        /*0180*/ 	.short	0x0100
        /*0182*/ 	.byte	0x05
	.zero		1


	//   ....[10]....
        /*0184*/ 	.word	0x00000770
        /*0188*/ 	.word	0x000000ff
        /*018c*/ 	.word	0x00000050
        /*0190*/ 	.short	0x0100
        /*0192*/ 	.byte	0x06
	.zero		1


	//   ....[11]....
        /*0194*/ 	.word	0x00000780
        /*0198*/ 	.word	0x000000ff
        /*019c*/ 	.word	0x00000058
        /*01a0*/ 	.short	0x0100
        /*01a2*/ 	.byte	0x06
	.zero		1


	//   ....[12]....
        /*01a4*/ 	.word	0x00000870
        /*01a8*/ 	.word	0x000000ff
        /*01ac*/ 	.word	0x00000060
        /*01b0*/ 	.short	0x0100
        /*01b2*/ 	.byte	0x05
	.zero		1


	//   ....[13]....
        /*01b4*/ 	.word	0x00000880
        /*01b8*/ 	.word	0x000000ff
        /*01bc*/ 	.word	0x00000068
        /*01c0*/ 	.short	0x0100
        /*01c2*/ 	.byte	0x05
	.zero		1


	//   ....[14]....
        /*01c4*/ 	.word	0x000009c0
        /*01c8*/ 	.word	0x000000ff
        /*01cc*/ 	.word	0x00000070
        /*01d0*/ 	.short	0x0100
        /*01d2*/ 	.byte	0x05
	.zero		1


	//   ....[15]....
        /*01d4*/ 	.word	0x000009d0
        /*01d8*/ 	.word	0x000000ff
        /*01dc*/ 	.word	0x00000080
        /*01e0*/ 	.short	0x0100
        /*01e2*/ 	.byte	0x05
	.zero		1


	//   ....[16]....
        /*01e4*/ 	.word	0x000009e0
        /*01e8*/ 	.word	0x000000ff
        /*01ec*/ 	.word	0x00000078
        /*01f0*/ 	.short	0x0100
        /*01f2*/ 	.byte	0x05
	.zero		1


	//   ....[17]....
        /*01f4*/ 	.word	0x000009f0
        /*01f8*/ 	.word	0x000000ff
        /*01fc*/ 	.word	0x00000088
        /*0200*/ 	.short	0x0100
        /*0202*/ 	.byte	0x05
	.zero		1


	//   ....[18]....
        /*0204*/ 	.word	0x00000b20
        /*0208*/ 	.word	0x000000ff
        /*020c*/ 	.word	0x00000090
        /*0210*/ 	.short	0x0100
        /*0212*/ 	.byte	0x06
	.zero		1


	//   ....[19]....
        /*0214*/ 	.word	0x00000b30
        /*0218*/ 	.word	0x000000ff
        /*021c*/ 	.word	0x000000b0
        /*0220*/ 	.short	0x0100
        /*0222*/ 	.byte	0x06
	.zero		1


	//   ....[20]....
        /*0224*/ 	.word	0x00000b40
        /*0228*/ 	.word	0x000000ff
        /*022c*/ 	.word	0x00000098
        /*0230*/ 	.short	0x0100
        /*0232*/ 	.byte	0x06
	.zero		1


	//   ....[21]....
        /*0234*/ 	.word	0x00000b50
        /*0238*/ 	.word	0x000000ff
        /*023c*/ 	.word	0x000000b8
        /*0240*/ 	.short	0x0100
        /*0242*/ 	.byte	0x06
	.zero		1


	//   ....[22]....
        /*0244*/ 	.word	0x00000b60
        /*0248*/ 	.word	0x000000ff
        /*024c*/ 	.word	0x000000a0
        /*0250*/ 	.short	0x0100
        /*0252*/ 	.byte	0x06
	.zero		1


	//   ....[23]....
        /*0254*/ 	.word	0x00000b70
        /*0258*/ 	.word	0x000000ff
        /*025c*/ 	.word	0x000000c0
        /*0260*/ 	.short	0x0100
        /*0262*/ 	.byte	0x06
	.zero		1


	//   ....[24]....
        /*0264*/ 	.word	0x00000b80
        /*0268*/ 	.word	0x000000ff
        /*026c*/ 	.word	0x000000a8
        /*0270*/ 	.short	0x0100
        /*0272*/ 	.byte	0x06
	.zero		1


	//   ....[25]....
        /*0274*/ 	.word	0x00000b90
        /*0278*/ 	.word	0x000000ff
        /*027c*/ 	.word	0x000000c8
        /*0280*/ 	.short	0x0100
        /*0282*/ 	.byte	0x06
	.zero		1


	//   ....[26]....
        /*0284*/ 	.word	0x00000c80
        /*0288*/ 	.word	0x000000ff
        /*028c*/ 	.word	0x000000d0
        /*0290*/ 	.short	0x0100
        /*0292*/ 	.byte	0x05
	.zero		1


	//   ....[27]....
        /*0294*/ 	.word	0x00000c90
        /*0298*/ 	.word	0x000000ff
        /*029c*/ 	.word	0x000000e0
        /*02a0*/ 	.short	0x0100
        /*02a2*/ 	.byte	0x05
	.zero		1


	//   ....[28]....
        /*02a4*/ 	.word	0x00000ca0
        /*02a8*/ 	.word	0x000000ff
        /*02ac*/ 	.word	0x000000d8
        /*02b0*/ 	.short	0x0100
        /*02b2*/ 	.byte	0x05
	.zero		1


	//   ....[29]....
        /*02b4*/ 	.word	0x00000cb0
        /*02b8*/ 	.word	0x000000ff
        /*02bc*/ 	.word	0x000000e8
        /*02c0*/ 	.short	0x0100
        /*02c2*/ 	.byte	0x05
	.zero		1


	//   ....[30]....
        /*02c4*/ 	.word	0x00001580
        /*02c8*/ 	.word	0x00000003
        /*02cc*/ 	.word	0x000000e0
        /*02d0*/ 	.short	0x010a
        /*02d2*/ 	.byte	0xff
	.zero		1


	//   ....[31]....
        /*02d4*/ 	.word	0x000015b0
        /*02d8*/ 	.word	0x00000003
        /*02dc*/ 	.word	0x000000d0
        /*02e0*/ 	.short	0x0101
        /*02e2*/ 	.byte	0xff
	.zero		1


	//   ....[32]....
        /*02e4*/ 	.word	0x00001680
        /*02e8*/ 	.word	0x000000ff
        /*02ec*/ 	.word	0x00000028
        /*02f0*/ 	.short	0x010a
        /*02f2*/ 	.byte	0x08
	.zero		1


	//   ....[33]....
        /*02f4*/ 	.word	0x00001720
        /*02f8*/ 	.word	0x000000ff
        /*02fc*/ 	.word	0x00000028
        /*0300*/ 	.short	0x010a
        /*0302*/ 	.byte	0x21
	.zero		1


	//   ....[34]....
        /*0304*/ 	.word	0x00001870
        /*0308*/ 	.word	0x000000ff
        /*030c*/ 	.word	0x00000028
        /*0310*/ 	.short	0x010a
        /*0312*/ 	.byte	0x08
	.zero		1


	//   ....[35]....
        /*0314*/ 	.word	0x00001980
        /*0318*/ 	.word	0x000000ff
        /*031c*/ 	.word	0x00000068
        /*0320*/ 	.short	0x0101
        /*0322*/ 	.byte	0x04
	.zero		1


	//   ....[36]....
        /*0324*/ 	.word	0x000019a0
        /*0328*/ 	.word	0x000000ff
        /*032c*/ 	.word	0x00000028
        /*0330*/ 	.short	0x010a
        /*0332*/ 	.byte	0x08
	.zero		1


	//   ....[37]....
        /*0334*/ 	.word	0x00001a20
        /*0338*/ 	.word	0x000000ff
        /*033c*/ 	.word	0x00000028
        /*0340*/ 	.short	0x010a
        /*0342*/ 	.byte	0x11
	.zero		1


	//   ....[38]....
        /*0344*/ 	.word	0x00001b70
        /*0348*/ 	.word	0x000000ff
        /*034c*/ 	.word	0x00000028
        /*0350*/ 	.short	0x010a
        /*0352*/ 	.byte	0x08
	.zero		1


	//   ....[39]....
        /*0354*/ 	.word	0x00001cb0
        /*0358*/ 	.word	0x00000002
        /*035c*/ 	.word	0x00000070
        /*0360*/ 	.short	0x010a
        /*0362*/ 	.byte	0xff
	.zero		1


	//   ....[40]....
        /*0364*/ 	.word	0x00001d70
        /*0368*/ 	.word	0x00000002
        /*036c*/ 	.word	0x00000000
        /*0370*/ 	.short	0x0101
        /*0372*/ 	.byte	0xff
	.zero		1


	//   ....[41]....
        /*0374*/ 	.word	0x000022d0
        /*0378*/ 	.word	0x000000ff
        /*037c*/ 	.word	0x00000000
        /*0380*/ 	.short	0x010a
        /*0382*/ 	.byte	0x05
	.zero		1


	//   ....[42]....
        /*0384*/ 	.word	0x00002360
        /*0388*/ 	.word	0x000000ff
        /*038c*/ 	.word	0x00000000
        /*0390*/ 	.short	0x010a
        /*0392*/ 	.byte	0x05
	.zero		1


	//   ....[43]....
        /*0394*/ 	.word	0x000023f0
        /*0398*/ 	.word	0x000000ff
        /*039c*/ 	.word	0x00000000
        /*03a0*/ 	.short	0x010a
        /*03a2*/ 	.byte	0x05
	.zero		1


	//   ....[44]....
        /*03a4*/ 	.word	0x00002480
        /*03a8*/ 	.word	0x000000ff
        /*03ac*/ 	.word	0x00000000
        /*03b0*/ 	.short	0x010a
        /*03b2*/ 	.byte	0x05
	.zero		1


	//   ....[45]....
        /*03b4*/ 	.word	0x00002520
        /*03b8*/ 	.word	0x00000000
        /*03bc*/ 	.word	0x00000000
        /*03c0*/ 	.short	0x010a
        /*03c2*/ 	.byte	0xff
	.zero		1


	//   ....[46]....
        /*03c4*/ 	.word	0x00002640
        /*03c8*/ 	.word	0x00000000
        /*03cc*/ 	.word	0x000000d0
        /*03d0*/ 	.short	0x010a
        /*03d2*/ 	.byte	0xff
	.zero		1


	//   ....[47]....
        /*03d4*/ 	.word	0x000026a0
        /*03d8*/ 	.word	0x00000004
        /*03dc*/ 	.word	0x00000000
        /*03e0*/ 	.short	0x0101
        /*03e2*/ 	.byte	0xff
	.zero		1


	//   ....[48]....
        /*03e4*/ 	.word	0x000026c0
        /*03e8*/ 	.word	0x000000ff
        /*03ec*/ 	.word	0x00000080
        /*03f0*/ 	.short	0x010a
        /*03f2*/ 	.byte	0x05
	.zero		1


	//   ....[49]....
        /*03f4*/ 	.word	0x000027e0
        /*03f8*/ 	.word	0x00000000
        /*03fc*/ 	.word	0x00000070
        /*0400*/ 	.short	0x010a
        /*0402*/ 	.byte	0xff
	.zero		1


	//   ....[50]....
        /*0404*/ 	.word	0x000028f0
        /*0408*/ 	.word	0x00000000
        /*040c*/ 	.word	0x00000000
        /*0410*/ 	.short	0x0101
        /*0412*/ 	.byte	0xff
	.zero		1


	//   ....[51]....
        /*0414*/ 	.word	0x00002980
        /*0418*/ 	.word	0x000000ff
        /*041c*/ 	.word	0x00000080
        /*0420*/ 	.short	0x0106
        /*0422*/ 	.byte	0x05
	.zero		1


	//   ....[52]....
        /*0424*/ 	.word	0x000029a0
        /*0428*/ 	.word	0x000000ff
        /*042c*/ 	.word	0x00000080
        /*0430*/ 	.short	0x010a
        /*0432*/ 	.byte	0x05
	.zero		1


	//   ....[53]....
        /*0434*/ 	.word	0x00002a30
        /*0438*/ 	.word	0x000000ff
        /*043c*/ 	.word	0x00000080
        /*0440*/ 	.short	0x0106
        /*0442*/ 	.byte	0x04
	.zero		1


	//   ....[54]....
        /*0444*/ 	.word	0x00002a70
        /*0448*/ 	.word	0x00000000
        /*044c*/ 	.word	0x00000080
        /*0450*/ 	.short	0x010a
        /*0452*/ 	.byte	0xff
	.zero		1


	//   ....[55]....
        /*0454*/ 	.word	0x00002f70
        /*0458*/ 	.word	0x00000000
        /*045c*/ 	.word	0x00000070
        /*0460*/ 	.short	0x010a
        /*0462*/ 	.byte	0xff
	.zero		1


	//   ....[56]....
        /*0464*/ 	.word	0x00003080
        /*0468*/ 	.word	0x00000003
        /*046c*/ 	.word	0x00000000
        /*0470*/ 	.short	0x0101
        /*0472*/ 	.byte	0xff
	.zero		1


	//   ....[57]....
        /*0474*/ 	.word	0x00003090
        /*0478*/ 	.word	0x000000ff
        /*047c*/ 	.word	0x00000000
        /*0480*/ 	.short	0x010a
        /*0482*/ 	.byte	0x04
	.zero		1


	//   ....[58]....
        /*0484*/ 	.word	0x000030b0
        /*0488*/ 	.word	0x000000ff
        /*048c*/ 	.word	0x000000b0
        /*0490*/ 	.short	0x010a
        /*0492*/ 	.byte	0x08
	.zero		1


	//   ....[59]....
        /*0494*/ 	.word	0x00003180
        /*0498*/ 	.word	0x000000ff
        /*049c*/ 	.word	0x00000000
        /*04a0*/ 	.short	0x010a
        /*04a2*/ 	.byte	0x07
	.zero		1


	//   ....[60]....
        /*04a4*/ 	.word	0x000032c0
        /*04a8*/ 	.word	0x000000ff
        /*04ac*/ 	.word	0x00000000
        /*04b0*/ 	.short	0x010a
        /*04b2*/ 	.byte	0x04
	.zero		1


	//   ....[61]....
        /*04b4*/ 	.word	0x000034b0
        /*04b8*/ 	.word	0x000000ff
        /*04bc*/ 	.word	0x00000000
        /*04c0*/ 	.short	0x010a
        /*04c2*/ 	.byte	0x05
	.zero		1


	//   ....[62]....
        /*04c4*/ 	.word	0x00003540
        /*04c8*/ 	.word	0x000000ff
        /*04cc*/ 	.word	0x00000000
        /*04d0*/ 	.short	0x010a
        /*04d2*/ 	.byte	0x05
	.zero		1


	//   ....[63]....
        /*04d4*/ 	.word	0x000035d0
        /*04d8*/ 	.word	0x000000ff
        /*04dc*/ 	.word	0x00000000
        /*04e0*/ 	.short	0x010a
        /*04e2*/ 	.byte	0x05
	.zero		1


	//   ....[64]....
        /*04e4*/ 	.word	0x00003660
        /*04e8*/ 	.word	0x000000ff
        /*04ec*/ 	.word	0x00000000
        /*04f0*/ 	.short	0x010a
        /*04f2*/ 	.byte	0x07
	.zero		1


	//   ....[65]....
        /*04f4*/ 	.word	0x00003aa0
        /*04f8*/ 	.word	0x00000000
        /*04fc*/ 	.word	0x00000070
        /*0500*/ 	.short	0x010a
        /*0502*/ 	.byte	0xff
	.zero		1


	//   ....[66]....
        /*0504*/ 	.word	0x00003b90
        /*0508*/ 	.word	0x00000000
        /*050c*/ 	.word	0x00000000
        /*0510*/ 	.short	0x0101
        /*0512*/ 	.byte	0xff
	.zero		1


	//   ....[67]....
        /*0514*/ 	.word	0x00003eb0
        /*0518*/ 	.word	0x000000ff
        /*051c*/ 	.word	0x00000068
        /*0520*/ 	.short	0x010a
        /*0522*/ 	.byte	0x06
	.zero		1


	//   ....[68]....
        /*0524*/ 	.word	0x00004030
        /*0528*/ 	.word	0x000000ff
        /*052c*/ 	.word	0x00000058
        /*0530*/ 	.short	0x010a
        /*0532*/ 	.byte	0x06
	.zero		1


	//   ....[69]....
        /*0534*/ 	.word	0x00004360
        /*0538*/ 	.word	0x000000ff
        /*053c*/ 	.word	0x00000050
        /*0540*/ 	.short	0x010b
        /*0542*/ 	.byte	0x06
	.zero		1


	//   ....[70]....
        /*0544*/ 	.word	0x00004380
        /*0548*/ 	.word	0x000000ff
        /*054c*/ 	.word	0x00000000
        /*0550*/ 	.short	0x0101
        /*0552*/ 	.byte	0x25
	.zero		1


	//   ....[71]....
        /*0554*/ 	.word	0x000043c0
        /*0558*/ 	.word	0x00000000
        /*055c*/ 	.word	0x00000058
        /*0560*/ 	.short	0x010a
        /*0562*/ 	.byte	0xff
	.zero		1


	//   ....[72]....
        /*0564*/ 	.word	0x000046f0
        /*0568*/ 	.word	0x00000000
        /*056c*/ 	.word	0x00000070
        /*0570*/ 	.short	0x010a
        /*0572*/ 	.byte	0xff
	.zero		1


	//   ....[73]....
        /*0574*/ 	.word	0x00004800
        /*0578*/ 	.word	0x00000000
        /*057c*/ 	.word	0x00000000
        /*0580*/ 	.short	0x0101
        /*0582*/ 	.byte	0xff
	.zero		1


	//   ....[74]....
        /*0584*/ 	.word	0x000051a0
        /*0588*/ 	.word	0x000000ff
        /*058c*/ 	.word	0x00000050
        /*0590*/ 	.short	0x010a
        /*0592*/ 	.byte	0x2b
	.zero		1


	//   ....[75]....
        /*0594*/ 	.word	0x000051b0
        /*0598*/ 	.word	0x0000009c
        /*059c*/ 	.word	0x00000090
        /*05a0*/ 	.short	0x010a
        /*05a2*/ 	.byte	0xff
	.zero		1


	//   ....[76]....
        /*05a4*/ 	.word	0x00005340
        /*05a8*/ 	.word	0x000000ff
        /*05ac*/ 	.word	0x00000050
        /*05b0*/ 	.short	0x010a
        /*05b2*/ 	.byte	0x2b
	.zero		1


	//   ....[77]....
        /*05b4*/ 	.word	0x00005440
        /*05b8*/ 	.word	0x000000ff
        /*05bc*/ 	.word	0x00000000
        /*05c0*/ 	.short	0x0101
        /*05c2*/ 	.byte	0x04
	.zero		1


	//   ....[78]....
        /*05c4*/ 	.word	0x000054a0
        /*05c8*/ 	.word	0x0000009c
        /*05cc*/ 	.word	0x00000090
        /*05d0*/ 	.short	0x010a
        /*05d2*/ 	.byte	0xff
	.zero		1


	//   ....[79]....
        /*05d4*/ 	.word	0x00005860
        /*05d8*/ 	.word	0x000000ff
        /*05dc*/ 	.word	0x00000000
        /*05e0*/ 	.short	0x0101
        /*05e2*/ 	.byte	0x05
	.zero		1


	//   ....[80]....
        /*05e4*/ 	.word	0x00006910
        /*05e8*/ 	.word	0x00000003
        /*05ec*/ 	.word	0x000000e0
        /*05f0*/ 	.short	0x010a
        /*05f2*/ 	.byte	0xff
	.zero		1


	//   ....[81]....
        /*05f4*/ 	.word	0x00006970
        /*05f8*/ 	.word	0x00000002
        /*05fc*/ 	.word	0x00000028
        /*0600*/ 	.short	0x010a
        /*0602*/ 	.byte	0xff
	.zero		1


	//   ....[82]....
        /*0604*/ 	.word	0x000069d0
        /*0608*/ 	.word	0x00000002
        /*060c*/ 	.word	0x00000028
        /*0610*/ 	.short	0x010a
        /*0612*/ 	.byte	0xff
	.zero		1


	//   ....[83]....
        /*0614*/ 	.word	0x00006a20
        /*0618*/ 	.word	0x00000002
        /*061c*/ 	.word	0x00000070
        /*0620*/ 	.short	0x010a
        /*0622*/ 	.byte	0xff
	.zero		1


	//   ....[84]....
        /*0624*/ 	.word	0x00006a80
        /*0628*/ 	.word	0x00000000
        /*062c*/ 	.word	0x00000000
        /*0630*/ 	.short	0x010a
        /*0632*/ 	.byte	0xff
	.zero		1


	//   ....[85]....
        /*0634*/ 	.word	0x00006ae0
        /*0638*/ 	.word	0x00000000
        /*063c*/ 	.word	0x00000000
        /*0640*/ 	.short	0x010a
        /*0642*/ 	.byte	0xff
	.zero		1


	//   ....[86]....
        /*0644*/ 	.word	0x00006b40
        /*0648*/ 	.word	0x00000000
        /*064c*/ 	.word	0x00000000
        /*0650*/ 	.short	0x010a
        /*0652*/ 	.byte	0xff
	.zero		1


	//   ....[87]....
        /*0654*/ 	.word	0x00006ba0
        /*0658*/ 	.word	0x00000000
        /*065c*/ 	.word	0x00000000
        /*0660*/ 	.short	0x010a
        /*0662*/ 	.byte	0xff
	.zero		1


	//   ....[88]....
        /*0664*/ 	.word	0x00006bf0
        /*0668*/ 	.word	0x00000000
        /*066c*/ 	.word	0x000000d0
        /*0670*/ 	.short	0x010a
        /*0672*/ 	.byte	0xff
	.zero		1


	//   ....[89]....
        /*0674*/ 	.word	0x00006c50
        /*0678*/ 	.word	0x00000000
        /*067c*/ 	.word	0x00000080
        /*0680*/ 	.short	0x010a
        /*0682*/ 	.byte	0xff
	.zero		1


	//   ....[90]....
        /*0684*/ 	.word	0x00006ca0
        /*0688*/ 	.word	0x00000000
        /*068c*/ 	.word	0x00000070
        /*0690*/ 	.short	0x010a
        /*0692*/ 	.byte	0xff
	.zero		1


	//   ....[91]....
        /*0694*/ 	.word	0x00006d00
        /*0698*/ 	.word	0x00000000
        /*069c*/ 	.word	0x00000080
        /*06a0*/ 	.short	0x010a
        /*06a2*/ 	.byte	0xff
	.zero		1


	//   ....[92]....
        /*06a4*/ 	.word	0x00006d50
        /*06a8*/ 	.word	0x00000000
        /*06ac*/ 	.word	0x00000070
        /*06b0*/ 	.short	0x010a
        /*06b2*/ 	.byte	0xff
	.zero		1


	//   ....[93]....
        /*06b4*/ 	.word	0x00006db0
        /*06b8*/ 	.word	0x00000003
        /*06bc*/ 	.word	0x000000b0
        /*06c0*/ 	.short	0x010a
        /*06c2*/ 	.byte	0xff
	.zero		1


	//   ....[94]....
        /*06c4*/ 	.word	0x00006e10
        /*06c8*/ 	.word	0x00000000
        /*06cc*/ 	.word	0x00000000
        /*06d0*/ 	.short	0x010a
        /*06d2*/ 	.byte	0xff
	.zero		1


	//   ....[95]....
        /*06d4*/ 	.word	0x00006e70
        /*06d8*/ 	.word	0x00000000
        /*06dc*/ 	.word	0x00000000
        /*06e0*/ 	.short	0x010a
        /*06e2*/ 	.byte	0xff
	.zero		1


	//   ....[96]....
        /*06e4*/ 	.word	0x00006ed0
        /*06e8*/ 	.word	0x00000000
        /*06ec*/ 	.word	0x00000000
        /*06f0*/ 	.short	0x010a
        /*06f2*/ 	.byte	0xff
	.zero		1


	//   ....[97]....
        /*06f4*/ 	.word	0x00006f30
        /*06f8*/ 	.word	0x00000000
        /*06fc*/ 	.word	0x00000000
        /*0700*/ 	.short	0x010a
        /*0702*/ 	.byte	0xff
	.zero		1


	//   ....[98]....
        /*0704*/ 	.word	0x00006f90
        /*0708*/ 	.word	0x00000000
        /*070c*/ 	.word	0x00000000
        /*0710*/ 	.short	0x010a
        /*0712*/ 	.byte	0xff
	.zero		1


	//   ....[99]....
        /*0714*/ 	.word	0x00006fe0
        /*0718*/ 	.word	0x00000000
        /*071c*/ 	.word	0x00000070
        /*0720*/ 	.short	0x010a
        /*0722*/ 	.byte	0xff
	.zero		1


	//   ....[100]....
        /*0724*/ 	.word	0x00007040
        /*0728*/ 	.word	0x00000000
        /*072c*/ 	.word	0x00000068
        /*0730*/ 	.short	0x010a
        /*0732*/ 	.byte	0xff
	.zero		1


	//   ....[101]....
        /*0734*/ 	.word	0x000070a0
        /*0738*/ 	.word	0x00000003
        /*073c*/ 	.word	0x00000058
        /*0740*/ 	.short	0x010a
        /*0742*/ 	.byte	0xff
	.zero		1


	//   ....[102]....
        /*0744*/ 	.word	0x000070f0
        /*0748*/ 	.word	0x00000000
        /*074c*/ 	.word	0x00000070
        /*0750*/ 	.short	0x010a
        /*0752*/ 	.byte	0xff
	.zero		1


	//   ....[103]....
        /*0754*/ 	.word	0x00007150
        /*0758*/ 	.word	0x00000000
        /*075c*/ 	.word	0x00000050
        /*0760*/ 	.short	0x010a
        /*0762*/ 	.byte	0xff
	.zero		1


	//   ....[104]....
        /*0764*/ 	.word	0x000071a0
        /*0768*/ 	.word	0x0000009c
        /*076c*/ 	.word	0x00000090
        /*0770*/ 	.short	0x010a
        /*0772*/ 	.byte	0xff
	.zero		1


	//----- nvinfo : EIATTR_NUM_MBARRIERS
	.align		4
.L_47:
        /*0774*/ 	.byte	0x03, 0x38
        /*0776*/ 	.short	0x001e


	//----- nvinfo : EIATTR_EXIT_INSTR_OFFSETS
	.align		4
        /*0778*/ 	.byte	0x04, 0x1c
        /*077a*/ 	.short	(.L_49 - .L_48)


	//   ....[0]....
.L_48:
        /*077c*/ 	.word	0x00002550


	//   ....[1]....
        /*0780*/ 	.word	0x00002a40


	//   ....[2]....
        /*0784*/ 	.word	0x00002aa0


	//   ....[3]....
        /*0788*/ 	.word	0x000038c0


	//   ....[4]....
        /*078c*/ 	.word	0x000043f0


	//   ....[5]....
        /*0790*/ 	.word	0x00004430


	//   ....[6]....
        /*0794*/ 	.word	0x00006900


	//----- nvinfo : EIATTR_MAX_THREADS
	.align		4
.L_49:
        /*0798*/ 	.byte	0x04, 0x05
        /*079a*/ 	.short	(.L_51 - .L_50)
.L_50:
        /*079c*/ 	.word	0x00000100
        /*07a0*/ 	.word	0x00000001
        /*07a4*/ 	.word	0x00000001


	//----- nvinfo : EIATTR_CRS_STACK_SIZE
	.align		4
.L_51:
        /*07a8*/ 	.byte	0x04, 0x1e
        /*07aa*/ 	.short	(.L_53 - .L_52)
.L_52:
        /*07ac*/ 	.word	0x00000000


	//----- nvinfo : EIATTR_CBANK_PARAM_SIZE
	.align		4
.L_53:
        /*07b0*/ 	.byte	0x03, 0x19
        /*07b2*/ 	.short	0x0800


	//----- nvinfo : EIATTR_PARAM_CBANK
	.align		4
        /*07b4*/ 	.byte	0x04, 0x0a
        /*07b6*/ 	.short	(.L_55 - .L_54)
	.align		4
.L_54:
        /*07b8*/ 	.word	index@(.nv.constant0._ZN7cutlass13device_kernelINS_4gemm6kernel13GemmUniversalIN4cute5tupleIJiiiiEEENS1_10collective13CollectiveMmaINS1_35MainloopSm100TmaUmmaWarpSpecializedILi5ELi2ELi4ENS5_IJNS4_1CILi1EEESB_SB_EEEEENS5_IJNSA_ILi128EEENSA_ILi64EEESF_EEENS_12float_e4m3_tENS5_IJlSB_lEEESH_SI_NS4_8TiledMMAINS4_8MMA_AtomIJNS4_10MMA_TraitsINS4_19SM100_MMA_F8F6F4_SSEJSH_SH_fSE_SF_NS4_17integral_constantINS4_4UMMA5MajorELSP_0EEESQ_NSN_INSO_7ScaleInELSR_0EEESS_EEEEEENS4_6LayoutISC_NS5_IJNSA_ILi0EEESW_SW_EEEEENS5_IJNS4_10UnderscoreESZ_SZ_EEEEENS4_13SM90_TMA_LOADENS4_14ComposedLayoutINS4_7SwizzleILi2ELi4ELi3EEENS4_18smem_ptr_flag_bitsILi8EEENSV_INS5_IJNSA_ILi8EEESF_EEENS5_IJSF_SB_EEEEEEEvNS4_8identityES12_S1C_vS1D_EENS_8epilogue10collective18CollectiveEpilogueINS1F_23Sm100TmaWarpSpecializedILi1ELi1ELi64ELb0ELb0EEEJSG_NS5_IJNSV_ISE_SB_EENSV_ISF_SB_EEEEESH_SI_SH_SI_NS1F_6fusion15FusionCallbacksIS1J_NS1N_17LinearCombinationISH_fSH_fLNS_15FloatRoundStyleE2EEESG_S1M_JEEENS4_5SM1004TMEM4LOAD26SM100_TMEM_LOAD_32dp32b64xES12_S1C_NS4_39AutoVectorizingCopyWithAssumedAlignmentILi128EEENS4_14SM90_TMA_STOREES1C_S1Y_S1Y_EEEvvEEEEvNT_6ParamsE)
        /*07bc*/ 	.short	0x0380
        /*07be*/ 	.short	0x0800


	//----- nvinfo : EIATTR_SW_WAR
	.align		4
.L_55:
        /*07c0*/ 	.byte	0x04, 0x36
        /*07c2*/ 	.short	(.L_57 - .L_56)
.L_56:
        /*07c4*/ 	.word	0x00000008
.L_57:


//--------------------- .nv.callgraph             --------------------------
	.section	.nv.callgraph,"",@"SHT_CUDA_CALLGRAPH"
	.align	4
	.sectionentsize	8
	.align		4
        /*0000*/ 	.word	0x00000000
	.align		4
        /*0004*/ 	.word	0xffffffff
	.align		4
        /*0008*/ 	.word	index@(_ZN7cutlass13device_kernelINS_4gemm6kernel13GemmUniversalIN4cute5tupleIJiiiiEEENS1_10collective13CollectiveMmaINS1_35MainloopSm100TmaUmmaWarpSpecializedILi5ELi2ELi4ENS5_IJNS4_1CILi1EEESB_SB_EEEEENS5_IJNSA_ILi128EEENSA_ILi64EEESF_EEENS_12float_e4m3_tENS5_IJlSB_lEEESH_SI_NS4_8TiledMMAINS4_8MMA_AtomIJNS4_10MMA_TraitsINS4_19SM100_MMA_F8F6F4_SSEJSH_SH_fSE_SF_NS4_17integral_constantINS4_4UMMA5MajorELSP_0EEESQ_NSN_INSO_7ScaleInELSR_0EEESS_EEEEEENS4_6LayoutISC_NS5_IJNSA_ILi0EEESW_SW_EEEEENS5_IJNS4_10UnderscoreESZ_SZ_EEEEENS4_13SM90_TMA_LOADENS4_14ComposedLayoutINS4_7SwizzleILi2ELi4ELi3EEENS4_18smem_ptr_flag_bitsILi8EEENSV_INS5_IJNSA_ILi8EEESF_EEENS5_IJSF_SB_EEEEEEEvNS4_8identityES12_S1C_vS1D_EENS_8epilogue10collective18CollectiveEpilogueINS1F_23Sm100TmaWarpSpecializedILi1ELi1ELi64ELb0ELb0EEEJSG_NS5_IJNSV_ISE_SB_EENSV_ISF_SB_EEEEESH_SI_SH_SI_NS1F_6fusion15FusionCallbacksIS1J_NS1N_17LinearCombinationISH_fSH_fLNS_15FloatRoundStyleE2EEESG_S1M_JEEENS4_5SM1004TMEM4LOAD26SM100_TMEM_LOAD_32dp32b64xES12_S1C_NS4_39AutoVectorizingCopyWithAssumedAlignmentILi128EEENS4_14SM90_TMA_STOREES1C_S1Y_S1Y_EEEvvEEEEvNT_6ParamsE)
	.align		4
        /*000c*/ 	.word	index@(__assertfail)
	.align		4
        /*0010*/ 	.word	0x00000000
	.align		4
        /*0014*/ 	.word	0xfffffffe
	.align		4
        /*0018*/ 	.word	0x00000000
	.align		4
        /*001c*/ 	.word	0xfffffffd
	.align		4
        /*0020*/ 	.word	0x00000000
	.align		4
        /*0024*/ 	.word	0xfffffffc


//--------------------- .nv.constant4             --------------------------
	.section	.nv.constant4,"a",@progbits
	.align	8
	.align		8
.nv.constant4:
        /*0000*/ 	.dword	__assertfail
	.align		8
        /*0008*/ 	.dword	__unnamed_1
	.align		8
        /*0010*/ 	.dword	__unnamed_2
	.align		8
        /*0018*/ 	.dword	_ZN39_INTERNAL_beea481e_4_k_cu_90865236_76824cuda3std3__45__cpo5beginE
	.align		8
        /*0020*/ 	.dword	_ZN39_INTERNAL_beea481e_4_k_cu_90865236_76824cuda3std3__45__cpo3endE
	.align		8
        /*0028*/ 	.dword	_ZN39_INTERNAL_beea481e_4_k_cu_90865236_76824cuda3std3__45__cpo6cbeginE
	.align		8
        /*0030*/ 	.dword	_ZN39_INTERNAL_beea481e_4_k_cu_90865236_76824cuda3std3__45__cpo4cendE
	.align		8
        /*0038*/ 	.dword	_ZN39_INTERNAL_beea481e_4_k_cu_90865236_76824cuda3std3__441_GLOBAL__N__beea481e_4_k_cu_90865236_76826ignoreE
	.align		8
        /*0040*/ 	.dword	_ZN39_INTERNAL_beea481e_4_k_cu_90865236_76824cuda3std3__419piecewise_constructE
	.align		8
        /*0048*/ 	.dword	_ZN39_INTERNAL_beea481e_4_k_cu_90865236_76824cuda3std3__48in_placeE
	.align		8
        /*0050*/ 	.dword	_ZN39_INTERNAL_beea481e_4_k_cu_90865236_76824cuda3std6ranges3__45__cpo4swapE
	.align		8
        /*0058*/ 	.dword	_ZN39_INTERNAL_beea481e_4_k_cu_90865236_76824cuda3std6ranges3__45__cpo9iter_moveE
	.align		8
        /*0060*/ 	.dword	_ZN39_INTERNAL_beea481e_4_k_cu_90865236_76824cute7productE
	.align		8
        /*0068*/ 	.dword	_ZN39_INTERNAL_beea481e_4_k_cu_90865236_76824cute1_E
	.align		8
        /*0070*/ 	.dword	$str$25
	.align		8
        /*0078*/ 	.dword	$str$26
	.align		8
        /*0080*/ 	.dword	$str$27
	.align		8
        /*0088*/ 	.dword	$str$28


//--------------------- .text._ZN7cutlass13device_kernelINS_4gemm6kernel13GemmUniversalIN4cute5tupleIJiiiiEEENS1_10collective13CollectiveMmaINS1_35MainloopSm100TmaUmmaWarpSpecializedILi5ELi2ELi4ENS5_IJNS4_1CILi1EEESB_SB_EEEEENS5_IJNSA_ILi128EEENSA_ILi64EEESF_EEENS_12float_e4m3_tENS5_IJlSB_lEEESH_SI_NS4_8TiledMMAINS4_8MMA_AtomIJNS4_10MMA_TraitsINS4_19SM100_MMA_F8F6F4_SSEJSH_SH_fSE_SF_NS4_17integral_constantINS4_4UMMA5MajorELSP_0EEESQ_NSN_INSO_7ScaleInELSR_0EEESS_EEEEEENS4_6LayoutISC_NS5_IJNSA_ILi0EEESW_SW_EEEEENS5_IJNS4_10UnderscoreESZ_SZ_EEEEENS4_13SM90_TMA_LOADENS4_14ComposedLayoutINS4_7SwizzleILi2ELi4ELi3EEENS4_18smem_ptr_flag_bitsILi8EEENSV_INS5_IJNSA_ILi8EEESF_EEENS5_IJSF_SB_EEEEEEEvNS4_8identityES12_S1C_vS1D_EENS_8epilogue10collective18CollectiveEpilogueINS1F_23Sm100TmaWarpSpecializedILi1ELi1ELi64ELb0ELb0EEEJSG_NS5_IJNSV_ISE_SB_EENSV_ISF_SB_EEEEESH_SI_SH_SI_NS1F_6fusion15FusionCallbacksIS1J_NS1N_17LinearCombinationISH_fSH_fLNS_15FloatRoundStyleE2EEESG_S1M_JEEENS4_5SM1004TMEM4LOAD26SM100_TMEM_LOAD_32dp32b64xES12_S1C_NS4_39AutoVectorizingCopyWithAssumedAlignmentILi128EEENS4_14SM90_TMA_STOREES1C_S1Y_S1Y_EEEvvEEEEvNT_6ParamsE --------------------------
	.section	.text._ZN7cutlass13device_kernelINS_4gemm6kernel13GemmUniversalIN4cute5tupleIJiiiiEEENS1_10collective13CollectiveMmaINS1_35MainloopSm100TmaUmmaWarpSpecializedILi5ELi2ELi4ENS5_IJNS4_1CILi1EEESB_SB_EEEEENS5_IJNSA_ILi128EEENSA_ILi64EEESF_EEENS_12float_e4m3_tENS5_IJlSB_lEEESH_SI_NS4_8TiledMMAINS4_8MMA_AtomIJNS4_10MMA_TraitsINS4_19SM100_MMA_F8F6F4_SSEJSH_SH_fSE_SF_NS4_17integral_constantINS4_4UMMA5MajorELSP_0EEESQ_NSN_INSO_7ScaleInELSR_0EEESS_EEEEEENS4_6LayoutISC_NS5_IJNSA_ILi0EEESW_SW_EEEEENS5_IJNS4_10UnderscoreESZ_SZ_EEEEENS4_13SM90_TMA_LOADENS4_14ComposedLayoutINS4_7SwizzleILi2ELi4ELi3EEENS4_18smem_ptr_flag_bitsILi8EEENSV_INS5_IJNSA_ILi8EEESF_EEENS5_IJSF_SB_EEEEEEEvNS4_8identityES12_S1C_vS1D_EENS_8epilogue10collective18CollectiveEpilogueINS1F_23Sm100TmaWarpSpecializedILi1ELi1ELi64ELb0ELb0EEEJSG_NS5_IJNSV_ISE_SB_EENSV_ISF_SB_EEEEESH_SI_SH_SI_NS1F_6fusion15FusionCallbacksIS1J_NS1N_17LinearCombinationISH_fSH_fLNS_15FloatRoundStyleE2EEESG_S1M_JEEENS4_5SM1004TMEM4LOAD26SM100_TMEM_LOAD_32dp32b64xES12_S1C_NS4_39AutoVectorizingCopyWithAssumedAlignmentILi128EEENS4_14SM90_TMA_STOREES1C_S1Y_S1Y_EEEvvEEEEvNT_6ParamsE,"ax",@progbits
	.align	128
.text._ZN7cutlass13device_kernelINS_4gemm6kernel13GemmUniversalIN4cute5tupleIJiiiiEEENS1_10collective13CollectiveMmaINS1_35MainloopSm100TmaUmmaWarpSpecializedILi5ELi2ELi4ENS5_IJNS4_1CILi1EEESB_SB_EEEEENS5_IJNSA_ILi128EEENSA_ILi64EEESF_EEENS_12float_e4m3_tENS5_IJlSB_lEEESH_SI_NS4_8TiledMMAINS4_8MMA_AtomIJNS4_10MMA_TraitsINS4_19SM100_MMA_F8F6F4_SSEJSH_SH_fSE_SF_NS4_17integral_constantINS4_4UMMA5MajorELSP_0EEESQ_NSN_INSO_7ScaleInELSR_0EEESS_EEEEEENS4_6LayoutISC_NS5_IJNSA_ILi0EEESW_SW_EEEEENS5_IJNS4_10UnderscoreESZ_SZ_EEEEENS4_13SM90_TMA_LOADENS4_14ComposedLayoutINS4_7SwizzleILi2ELi4ELi3EEENS4_18smem_ptr_flag_bitsILi8EEENSV_INS5_IJNSA_ILi8EEESF_EEENS5_IJSF_SB_EEEEEEEvNS4_8identityES12_S1C_vS1D_EENS_8epilogue10collective18CollectiveEpilogueINS1F_23Sm100TmaWarpSpecializedILi1ELi1ELi64ELb0ELb0EEEJSG_NS5_IJNSV_ISE_SB_EENSV_ISF_SB_EEEEESH_SI_SH_SI_NS1F_6fusion15FusionCallbacksIS1J_NS1N_17LinearCombinationISH_fSH_fLNS_15FloatRoundStyleE2EEESG_S1M_JEEENS4_5SM1004TMEM4LOAD26SM100_TMEM_LOAD_32dp32b64xES12_S1C_NS4_39AutoVectorizingCopyWithAssumedAlignmentILi128EEENS4_14SM90_TMA_STOREES1C_S1Y_S1Y_EEEvvEEEEvNT_6ParamsE:
        .type           _ZN7cutlass13device_kernelINS_4gemm6kernel13GemmUniversalIN4cute5tupleIJiiiiEEENS1_10collective13CollectiveMmaINS1_35MainloopSm100TmaUmmaWarpSpecializedILi5ELi2ELi4ENS5_IJNS4_1CILi1EEESB_SB_EEEEENS5_IJNSA_ILi128EEENSA_ILi64EEESF_EEENS_12float_e4m3_tENS5_IJlSB_lEEESH_SI_NS4_8TiledMMAINS4_8MMA_AtomIJNS4_10MMA_TraitsINS4_19SM100_MMA_F8F6F4_SSEJSH_SH_fSE_SF_NS4_17integral_constantINS4_4UMMA5MajorELSP_0EEESQ_NSN_INSO_7ScaleInELSR_0EEESS_EEEEEENS4_6LayoutISC_NS5_IJNSA_ILi0EEESW_SW_EEEEENS5_IJNS4_10UnderscoreESZ_SZ_EEEEENS4_13SM90_TMA_LOADENS4_14ComposedLayoutINS4_7SwizzleILi2ELi4ELi3EEENS4_18smem_ptr_flag_bitsILi8EEENSV_INS5_IJNSA_ILi8EEESF_EEENS5_IJSF_SB_EEEEEEEvNS4_8identityES12_S1C_vS1D_EENS_8epilogue10collective18CollectiveEpilogueINS1F_23Sm100TmaWarpSpecializedILi1ELi1ELi64ELb0ELb0EEEJSG_NS5_IJNSV_ISE_SB_EENSV_ISF_SB_EEEEESH_SI_SH_SI_NS1F_6fusion15FusionCallbacksIS1J_NS1N_17LinearCombinationISH_fSH_fLNS_15FloatRoundStyleE2EEESG_S1M_JEEENS4_5SM1004TMEM4LOAD26SM100_TMEM_LOAD_32dp32b64xES12_S1C_NS4_39AutoVectorizingCopyWithAssumedAlignmentILi128EEENS4_14SM90_TMA_STOREES1C_S1Y_S1Y_EEEvvEEEEvNT_6ParamsE,@function
        .size           _ZN7cutlass13device_kernelINS_4gemm6kernel13GemmUniversalIN4cute5tupleIJiiiiEEENS1_10collective13CollectiveMmaINS1_35MainloopSm100TmaUmmaWarpSpecializedILi5ELi2ELi4ENS5_IJNS4_1CILi1EEESB_SB_EEEEENS5_IJNSA_ILi128EEENSA_ILi64EEESF_EEENS_12float_e4m3_tENS5_IJlSB_lEEESH_SI_NS4_8TiledMMAINS4_8MMA_AtomIJNS4_10MMA_TraitsINS4_19SM100_MMA_F8F6F4_SSEJSH_SH_fSE_SF_NS4_17integral_constantINS4_4UMMA5MajorELSP_0EEESQ_NSN_INSO_7ScaleInELSR_0EEESS_EEEEEENS4_6LayoutISC_NS5_IJNSA_ILi0EEESW_SW_EEEEENS5_IJNS4_10UnderscoreESZ_SZ_EEEEENS4_13SM90_TMA_LOADENS4_14ComposedLayoutINS4_7SwizzleILi2ELi4ELi3EEENS4_18smem_ptr_flag_bitsILi8EEENSV_INS5_IJNSA_ILi8EEESF_EEENS5_IJSF_SB_EEEEEEEvNS4_8identityES12_S1C_vS1D_EENS_8epilogue10collective18CollectiveEpilogueINS1F_23Sm100TmaWarpSpecializedILi1ELi1ELi64ELb0ELb0EEEJSG_NS5_IJNSV_ISE_SB_EENSV_ISF_SB_EEEEESH_SI_SH_SI_NS1F_6fusion15FusionCallbacksIS1J_NS1N_17LinearCombinationISH_fSH_fLNS_15FloatRoundStyleE2EEESG_S1M_JEEENS4_5SM1004TMEM4LOAD26SM100_TMEM_LOAD_32dp32b64xES12_S1C_NS4_39AutoVectorizingCopyWithAssumedAlignmentILi128EEENS4_14SM90_TMA_STOREES1C_S1Y_S1Y_EEEvvEEEEvNT_6ParamsE,(.L_x_131 - _ZN7cutlass13device_kernelINS_4gemm6kernel13GemmUniversalIN4cute5tupleIJiiiiEEENS1_10collective13CollectiveMmaINS1_35MainloopSm100TmaUmmaWarpSpecializedILi5ELi2ELi4ENS5_IJNS4_1CILi1EEESB_SB_EEEEENS5_IJNSA_ILi128EEENSA_ILi64EEESF_EEENS_12float_e4m3_tENS5_IJlSB_lEEESH_SI_NS4_8TiledMMAINS4_8MMA_AtomIJNS4_10MMA_TraitsINS4_19SM100_MMA_F8F6F4_SSEJSH_SH_fSE_SF_NS4_17integral_constantINS4_4UMMA5MajorELSP_0EEESQ_NSN_INSO_7ScaleInELSR_0EEESS_EEEEEENS4_6LayoutISC_NS5_IJNSA_ILi0EEESW_SW_EEEEENS5_IJNS4_10UnderscoreESZ_SZ_EEEEENS4_13SM90_TMA_LOADENS4_14ComposedLayoutINS4_7SwizzleILi2ELi4ELi3EEENS4_18smem_ptr_flag_bitsILi8EEENSV_INS5_IJNSA_ILi8EEESF_EEENS5_IJSF_SB_EEEEEEEvNS4_8identityES12_S1C_vS1D_EENS_8epilogue10collective18CollectiveEpilogueINS1F_23Sm100TmaWarpSpecializedILi1ELi1ELi64ELb0ELb0EEEJSG_NS5_IJNSV_ISE_SB_EENSV_ISF_SB_EEEEESH_SI_SH_SI_NS1F_6fusion15FusionCallbacksIS1J_NS1N_17LinearCombinationISH_fSH_fLNS_15FloatRoundStyleE2EEESG_S1M_JEEENS4_5SM1004TMEM4LOAD26SM100_TMEM_LOAD_32dp32b64xES12_S1C_NS4_39AutoVectorizingCopyWithAssumedAlignmentILi128EEENS4_14SM90_TMA_STOREES1C_S1Y_S1Y_EEEvvEEEEvNT_6ParamsE)
        .other          _ZN7cutlass13device_kernelINS_4gemm6kernel13GemmUniversalIN4cute5tupleIJiiiiEEENS1_10collective13CollectiveMmaINS1_35MainloopSm100TmaUmmaWarpSpecializedILi5ELi2ELi4ENS5_IJNS4_1CILi1EEESB_SB_EEEEENS5_IJNSA_ILi128EEENSA_ILi64EEESF_EEENS_12float_e4m3_tENS5_IJlSB_lEEESH_SI_NS4_8TiledMMAINS4_8MMA_AtomIJNS4_10MMA_TraitsINS4_19SM100_MMA_F8F6F4_SSEJSH_SH_fSE_SF_NS4_17integral_constantINS4_4UMMA5MajorELSP_0EEESQ_NSN_INSO_7ScaleInELSR_0EEESS_EEEEEENS4_6LayoutISC_NS5_IJNSA_ILi0EEESW_SW_EEEEENS5_IJNS4_10UnderscoreESZ_SZ_EEEEENS4_13SM90_TMA_LOADENS4_14ComposedLayoutINS4_7SwizzleILi2ELi4ELi3EEENS4_18smem_ptr_flag_bitsILi8EEENSV_INS5_IJNSA_ILi8EEESF_EEENS5_IJSF_SB_EEEEEEEvNS4_8identityES12_S1C_vS1D_EENS_8epilogue10collective18CollectiveEpilogueINS1F_23Sm100TmaWarpSpecializedILi1ELi1ELi64ELb0ELb0EEEJSG_NS5_IJNSV_ISE_SB_EENSV_ISF_SB_EEEEESH_SI_SH_SI_NS1F_6fusion15FusionCallbacksIS1J_NS1N_17LinearCombinationISH_fSH_fLNS_15FloatRoundStyleE2EEESG_S1M_JEEENS4_5SM1004TMEM4LOAD26SM100_TMEM_LOAD_32dp32b64xES12_S1C_NS4_39AutoVectorizingCopyWithAssumedAlignmentILi128EEENS4_14SM90_TMA_STOREES1C_S1Y_S1Y_EEEvvEEEEvNT_6ParamsE,@"STO_CUDA_ENTRY STV_DEFAULT"
_ZN7cutlass13device_kernelINS_4gemm6kernel13GemmUniversalIN4cute5tupleIJiiiiEEENS1_10collective13CollectiveMmaINS1_35MainloopSm100TmaUmmaWarpSpecializedILi5ELi2ELi4ENS5_IJNS4_1CILi1EEESB_SB_EEEEENS5_IJNSA_ILi128EEENSA_ILi64EEESF_EEENS_12float_e4m3_tENS5_IJlSB_lEEESH_SI_NS4_8TiledMMAINS4_8MMA_AtomIJNS4_10MMA_TraitsINS4_19SM100_MMA_F8F6F4_SSEJSH_SH_fSE_SF_NS4_17integral_constantINS4_4UMMA5MajorELSP_0EEESQ_NSN_INSO_7ScaleInELSR_0EEESS_EEEEEENS4_6LayoutISC_NS5_IJNSA_ILi0EEESW_SW_EEEEENS5_IJNS4_10UnderscoreESZ_SZ_EEEEENS4_13SM90_TMA_LOADENS4_14ComposedLayoutINS4_7SwizzleILi2ELi4ELi3EEENS4_18smem_ptr_flag_bitsILi8EEENSV_INS5_IJNSA_ILi8EEESF_EEENS5_IJSF_SB_EEEEEEEvNS4_8identityES12_S1C_vS1D_EENS_8epilogue10collective18CollectiveEpilogueINS1F_23Sm100TmaWarpSpecializedILi1ELi1ELi64ELb0ELb0EEEJSG_NS5_IJNSV_ISE_SB_EENSV_ISF_SB_EEEEESH_SI_SH_SI_NS1F_6fusion15FusionCallbacksIS1J_NS1N_17LinearCombinationISH_fSH_fLNS_15FloatRoundStyleE2EEESG_S1M_JEEENS4_5SM1004TMEM4LOAD26SM100_TMEM_LOAD_32dp32b64xES12_S1C_NS4_39AutoVectorizingCopyWithAssumedAlignmentILi128EEENS4_14SM90_TMA_STOREES1C_S1Y_S1Y_EEEvvEEEEvNT_6ParamsE:
[----:B------:R-:W1:Y:S01]  /*0000*/  LDC R1, c[0x0][0x37c] ;  /* 0x0000df00ff017b82 */ /* 0x000e620000000800 */
[----:B------:R-:W2:Y:S01]  /*0010*/  S2R R166, SR_TID.X ;  /* 0x0000000000a67919 */ /* 0x000ea20000002100 */
[----:B------:R-:W3:Y:S01]  /*0020*/  LDCU.64 UR4, c[0x0][0x890] ;  /* 0x00011200ff0477ac */ /* 0x000ee20008000a00 */
[----:B------:R-:W-:Y:S02]  /*0030*/  PRMT R164, RZ, 0x7610, R164 ;  /* 0x00007610ffa47816 */ /* 0x000fe400000000a4 */
[----:B------:R-:W-:Y:S01]  /*0040*/  ELECT P5, URZ, PT ;  /* 0x0000000000ff782f */ /* 0x000fe200038a0000 */
[----:B------:R-:W4:Y:S01]  /*0050*/  LDCU.64 UR40, c[0x0][0x358] ;  /* 0x00006b00ff2877ac */ /* 0x000f220008000a00 */
[----:B---3--:R-:W-:-:S04]  /*0060*/  UISETP.NE.U32.AND UP0, UPT, UR4, URZ, UPT ;  /* 0x000000ff0400728c */ /* 0x008fc8000bf05070 */
[----:B------:R-:W-:Y:S01]  /*0070*/  UISETP.NE.AND.EX UP0, UPT, UR5, URZ, UPT, UP0 ;  /* 0x000000ff0500728c */ /* 0x000fe2000bf05300 */
[----:B--2---:R-:W-:-:S05]  /*0080*/  SHF.R.U32.HI R169, RZ, 0x5, R166 ;  /* 0x00000005ffa97819 */ /* 0x004fca00000116a6 */
[----:B------:R-:W2:Y:S02]  /*0090*/  SHFL.IDX PT, R0, R169, RZ, 0x1f ;  /* 0x00001fffa9007589 */ /* 0x000ea400000e0000 */
[----:B--2---:R-:W-:Y:S01]  /*00a0*/  R2UR UR8, R0 ;  /* 0x00000000000872ca */ /* 0x004fe200000e0000 */
[----:B-1--4-:R-:W-:-:S14]  /*00b0*/  BRA.U UP0, `(.L_x_0) ;  /* 0x00000001002c7547 */ /* 0x012fdc000b800000 */
[----:B------:R-:W1:Y:S02]  /*00c0*/  LDCU.64 UR6, c[0x0][0x888] ;  /* 0x00011100ff0677ac */ /* 0x000e640008000a00 */
[----:B-1----:R-:W-:-:S04]  /*00d0*/  UISETP.NE.U32.AND UP0, UPT, UR6, URZ, UPT ;  /* 0x000000ff0600728c */ /* 0x002fc8000bf05070 */
[----:B------:R-:W-:-:S09]  /*00e0*/  UISETP.NE.AND.EX UP0, UPT, UR7, URZ, UPT, UP0 ;  /* 0x000000ff0700728c */ /* 0x000fd2000bf05300 */
[----:B------:R-:W-:Y:S05]  /*00f0*/  BRA.U !UP0, `(.L_x_1) ;  /* 0x0000000108107547 */ /* 0x000fea000b800000 */
[----:B------:R-:W1:Y:S02]  /*0100*/  LDC.64 R2, c[0x0][0x888] ;  /* 0x00022200ff027b82 */ /* 0x000e640000000a00 */
[----:B-1----:R1:W5:Y:S01]  /*0110*/  LDG.E R81, desc[UR40][R2.64] ;  /* 0x0000002802517981 */ /* 0x002362000c1e1900 */
[----:B------:R-:W-:Y:S01]  /*0120*/  HFMA2 R164, -RZ, RZ, 0, 5.9604644775390625e-08 ;  /* 0x00000001ffa47431 */ /* 0x000fe200000001ff */
[----:B------:R-:W-:Y:S05]  /*0130*/  BRA `(.L_x_0) ;  /* 0x00000000000c7947 */ /* 0x000fea0003800000 */
.L_x_1:
[----:B------:R-:W1:Y:S01]  /*0140*/  LDCU UR6, c[0x0][0x880] ;  /* 0x00011000ff0677ac */ /* 0x000e620008000800 */
[----:B------:R-:W-:Y:S01]  /*0150*/  HFMA2 R164, -RZ, RZ, 0, 5.9604644775390625e-08 ;  /* 0x00000001ffa47431 */ /* 0x000fe200000001ff */
[----:B-1----:R-:W-:-:S07]  /*0160*/  MOV R81, UR6 ;  /* 0x0000000600517c02 */ /* 0x002fce0008000f00 */
.L_x_0:
[----:B------:R-:W2:Y:S02]  /*0170*/  LDCU.64 UR6, c[0x0][0x8b0] ;  /* 0x00011600ff0677ac */ /* 0x000ea40008000a00 */
[----:B--2---:R-:W-:-:S04]  /*0180*/  UISETP.NE.U32.AND UP0, UPT, UR6, URZ, UPT ;  /* 0x000000ff0600728c */ /* 0x004fc8000bf05070 */
[----:B------:R-:W-:-:S09]  /*0190*/  UISETP.NE.AND.EX UP0, UPT, UR7, URZ, UPT, UP0 ;  /* 0x000000ff0700728c */ /* 0x000fd2000bf05300 */
[----:B------:R-:W-:Y:S05]  /*01a0*/  BRA.U UP0, `(.L_x_2) ;  /* 0x0000000100247547 */ /* 0x000fea000b800000 */
[----:B------:R-:W2:Y:S02]  /*01b0*/  LDCU.64 UR6, c[0x0][0x8a8] ;  /* 0x00011500ff0677ac */ /* 0x000ea40008000a00 */
[----:B--2---:R-:W-:-:S04]  /*01c0*/  UISETP.NE.U32.AND UP0, UPT, UR6, URZ, UPT ;  /* 0x000000ff0600728c */ /* 0x004fc8000bf05070 */
[----:B------:R-:W-:-:S09]  /*01d0*/  UISETP.NE.AND.EX UP0, UPT, UR7, URZ, UPT, UP0 ;  /* 0x000000ff0700728c */ /* 0x000fd2000bf05300 */
[----:B------:R-:W-:Y:S05]  /*01e0*/  BRA.U !UP0, `(.L_x_3) ;  /* 0x00000001080c7547 */ /* 0x000fea000b800000 */
[----:B------:R-:W2:Y:S02]  /*01f0*/  LDC.64 R78, c[0x0][0x8a8] ;  /* 0x00022a00ff4e7b82 */ /* 0x000ea40000000a00 */
[----:B--2---:R2:W5:Y:S01]  /*0200*/  LDG.E R78, desc[UR40][R78.64] ;  /* 0x000000284e4e7981 */ /* 0x004562000c1e1900 */
[----:B------:R-:W-:Y:S05]  /*0210*/  BRA `(.L_x_2) ;  /* 0x0000000000087947 */ /* 0x000fea0003800000 */
.L_x_3:
[----:B------:R-:W2:Y:S02]  /*0220*/  LDCU UR6, c[0x0][0x8a0] ;  /* 0x00011400ff0677ac */ /* 0x000ea40008000800 */
[----:B--2---:R-:W-:Y:S02]  /*0230*/  MOV R78, UR6 ;  /* 0x00000006004e7c02 */ /* 0x004fe40008000f00 */
.L_x_2:
[----:B------:R-:W-:Y:S01]  /*0240*/  IMAD.U32 R0, RZ, RZ, UR8 ;  /* 0x00000008ff007e24 */ /* 0x000fe2000f8e00ff */
[----:B------:R-:W-:Y:S04]  /*0250*/  BSSY.RECONVERGENT B0, `(.L_x_4) ;  /* 0x000000c000007945 */ /* 0x000fe80003800200 */
[C---:B------:R-:W-:Y:S02]  /*0260*/  ISETP.NE.OR P1, PT, R0.reuse, 0x1, !P5 ;  /* 0x000000010000780c */ /* 0x040fe40006f25670 */
[----:B------:R-:W-:-:S11]  /*0270*/  ISETP.NE.OR P0, PT, R0, 0x3, !P5 ;  /* 0x000000030000780c */ /* 0x000fd60006f05670 */
[----:B------:R-:W-:Y:S05]  /*0280*/  @P1 BRA `(.L_x_5) ;  /* 0x0000000000201947 */ /* 0x000fea0003800000 */
[----:B------:R-:W3:Y:S02]  /*0290*/  LDCU.64 UR6, c[0x0][0x348] ;  /* 0x00006900ff0677ac */ /* 0x000ee40008000a00 */
[----:B---3--:R-:W-:Y:S02]  /*02a0*/  UIADD3 UR10, UP1, UPT, UR6, 0x80, URZ ;  /* 0x00000080060a7890 */ /* 0x008fe4000ff3e0ff */
[----:B------:R-:W-:Y:S02]  /*02b0*/  UIADD3 UR6, UP0, UPT, UR6, 0x180, URZ ;  /* 0x0000018006067890 */ /* 0x000fe4000ff1e0ff */
[----:B------:R-:W-:Y:S02]  /*02c0*/  UIADD3.X UR11, UPT, UPT, URZ, UR7, URZ, UP1, !UPT ;  /* 0x00000007ff0b7290 */ /* 0x000fe40008ffe4ff */
[----:B------:R-:W-:-:S07]  /*02d0*/  UIADD3.X UR7, UPT, UPT, URZ, UR7, URZ, UP0, !UPT ;  /* 0x00000007ff077290 */ /* 0x000fce00087fe4ff */
[----:B------:R3:W-:Y:S02]  /*02e0*/  UTMACCTL.PF [UR10] ;  /* 0x000000000a0079b9 */ /* 0x0007e40008040000 */
[----:B------:R3:W-:Y:S02]  /*02f0*/  UTMACCTL.PF [UR6] ;  /* 0x00000000060079b9 */ /* 0x0007e40008040000 */
[----:B---3--:R-:W-:Y:S01]  /*0300*/  NOP ;  /* 0x0000000000007918 */ /* 0x008fe20000000000 */
.L_x_5:
[----:B------:R-:W-:Y:S05]  /*0310*/  BSYNC.RECONVERGENT B0 ;  /* 0x0000000000007941 */ /* 0x000fea0003800200 */
.L_x_4:
[----:B------:R-:W-:Y:S04]  /*0320*/  BSSY.RECONVERGENT B0, `(.L_x_6) ;  /* 0x000000a000007945 */ /* 0x000fe80003800200 */
        /* <DEDUP_REMOVED lines=9> */
.L_x_7:
[----:B------:R-:W-:Y:S05]  /*03c0*/  BSYNC.RECONVERGENT B0 ;  /* 0x0000000000007941 */ /* 0x000fea0003800200 */
.L_x_6:
[----:B------:R-:W3:Y:S01]  /*03d0*/  LDCU.64 UR6, c[0x0][0x888] ;  /* 0x00011100ff0677ac */ /* 0x000ee20008000a00 */
[----:B------:R-:W-:Y:S02]  /*03e0*/  UISETP.EQ.U32.AND UP1, UPT, UR4, URZ, UPT ;  /* 0x000000ff0400728c */ /* 0x000fe4000bf22070 */
[----:B------:R-:W-:Y:S02]  /*03f0*/  UPLOP3.LUT UP2, UPT, UPT, UPT, UPT, 0x80, 0x8 ;  /* 0x000000000008789c */ /* 0x000fe40003f4f070 */
[----:B---3--:R-:W-:-:S04]  /*0400*/  UISETP.NE.U32.AND UP0, UPT, UR6, URZ, UPT ;  /* 0x000000ff0600728c */ /* 0x008fc8000bf05070 */
[----:B------:R-:W-:-:S04]  /*0410*/  UISETP.NE.AND.EX UP0, UPT, UR7, URZ, UPT, UP0 ;  /* 0x000000ff0700728c */ /* 0x000fc8000bf05300 */
[----:B------:R-:W-:-:S04]  /*0420*/  UISETP.EQ.OR.EX UP3, UPT, UR5, URZ, !UP0, UP1 ;  /* 0x000000ff0500728c */ /* 0x000fc8000c762710 */
[----:B------:R-:W-:-:S05]  /*0430*/  UP2UR UR44, UPR, URZ, 0x8 ;  /* 0x00000008ff2c7883 */ /* 0x000fca0008000000 */
[----:B------:R-:W-:Y:S07]  /*0440*/  BRA.U !UP3, `(.L_x_8) ;  /* 0x000000010b207547 */ /* 0x000fee000b800000 */
[----:B------:R-:W-:Y:S01]  /*0450*/  UISETP.NE.U32.AND UP2, UPT, UR4, URZ, UPT ;  /* 0x000000ff0400728c */ /* 0x000fe2000bf45070 */
[----:B-----5:R-:W-:Y:S01]  /*0460*/  FSETP.NEU.AND P0, PT, R81, RZ, PT ;  /* 0x000000ff5100720b */ /* 0x020fe20003f0d000 */
[----:B------:R-:W-:Y:S02]  /*0470*/  USEL UR4, URZ, 0xffffffff, UP0 ;  /* 0xffffffffff047887 */ /* 0x000fe40008000000 */
[----:B------:R-:W-:-:S10]  /*0480*/  UISETP.NE.AND.EX UP2, UPT, UR5, URZ, UPT, UP2 ;  /* 0x000000ff0500728c */ /* 0x000fd4000bf45320 */
[----:B------:R-:W-:Y:S01]  /*0490*/  VOTEU.ANY UP1, P0 ;  /* 0x0000000000ff7886 */ /* 0x000fe20000020100 */
[----:B------:R-:W-:-:S04]  /*04a0*/  @!UP2 USEL UR4, URZ, 0xffffffff, UP1 ;  /* 0xffffffffff04a887 */ /* 0x000fc80008800000 */
[----:B------:R-:W-:-:S04]  /*04b0*/  ULOP3.LUT UR4, UR4, 0x1, URZ, 0xc0, !UPT ;  /* 0x0000000104047892 */ /* 0x000fc8000f8ec0ff */
[----:B------:R-:W-:-:S11]  /*04c0*/  UISETP.NE.U32.AND UP2, UPT, UR4, 0x1, UPT ;  /* 0x000000010400788c */ /* 0x000fd6000bf45070 */
.L_x_8:
[----:B-1----:R-:W1:Y:S01]  /*04d0*/  SHFL.IDX PT, R2, R169, RZ, 0x1f ;  /* 0x00001fffa9027589 */ /* 0x002e6200000e0000 */
[----:B------:R-:W-:-:S04]  /*04e0*/  UISETP.NE.AND UP1, UPT, UR8, 0x2, UPT ;  /* 0x000000020800788c */ /* 0x000fc8000bf25270 */
[----:B------:R-:W-:Y:S01]  /*04f0*/  USEL UR13, URZ, 0x1, UP1 ;  /* 0x00000001ff0d7887 */ /* 0x000fe20008800000 */
[----:B-1----:R-:W-:-:S13]  /*0500*/  ISETP.NE.AND P0, PT, R2, RZ, PT ;  /* 0x000000ff0200720c */ /* 0x002fda0003f05270 */
[----:B------:R-:W-:Y:S05]  /*0510*/  @P0 BRA `(.L_x_9) ;  /* 0x0000000000500947 */ /* 0x000fea0003800000 */
[----:B------:R-:W1:Y:S01]  /*0520*/  S2UR UR5, SR_CgaCtaId ;  /* 0x00000000000579c3 */ /* 0x000e620000008800 */
[----:B------:R-:W-:Y:S01]  /*0530*/  UMOV UR6, 0x400 ;  /* 0x0000040000067882 */ /* 0x000fe20000000000 */
[----:B------:R-:W-:Y:S01]  /*0540*/  UMOV UR4, 0x1 ;  /* 0x0000000100047882 */ /* 0x000fe20000000000 */
[----:B------:R-:W-:Y:S01]  /*0550*/  ELECT P0, URZ, PT ;  /* 0x0000000000ff782f */ /* 0x000fe20003800000 */
[----:B-1----:R-:W-:Y:S02]  /*0560*/  ULEA UR5, UR5, UR6, 0x18 ;  /* 0x0000000605057291 */ /* 0x002fe4000f8ec0ff */
[----:B------:R-:W-:-:S04]  /*0570*/  UIADD3 UR6, UPT, UPT, -UR4, 0x100000, URZ ;  /* 0x0010000004067890 */ /* 0x000fc8000fffe1ff */
[----:B------:R-:W-:Y:S02]  /*0580*/  USHF.L.U32 UR7, UR6, 0xb, URZ ;  /* 0x0000000b06077899 */ /* 0x000fe400080006ff */
[----:B------:R-:W-:Y:S01]  /*0590*/  USHF.L.U32 UR6, UR6, 0x1, URZ ;  /* 0x0000000106067899 */ /* 0x000fe200080006ff */
[----:B------:R-:W1:Y:S11]  /*05a0*/  FENCE.VIEW.ASYNC.S ;  /* 0x00000000000073c6 */ /* 0x000e760000000000 */
[----:B-1----:R1:W3:Y:S01]  /*05b0*/  SYNCS.EXCH.64 URZ, [UR5], UR6 ;  /* 0x0000000605ff75b2 */ /* 0x0022e20008000100 */
[----:B------:R1:W4:Y:S01]  /*05c0*/  SYNCS.EXCH.64 URZ, [UR5+0x28], UR6 ;  /* 0x0000280605ff75b2 */ /* 0x0003220008000100 */
[----:B------:R1:W1:Y:S01]  /*05d0*/  SYNCS.EXCH.64 URZ, [UR5+0x8], UR6 ;  /* 0x0000080605ff75b2 */ /* 0x0002620008000100 */
[----:B------:R1:W1:Y:S01]  /*05e0*/  SYNCS.EXCH.64 URZ, [UR5+0x30], UR6 ;  /* 0x0000300605ff75b2 */ /* 0x0002620008000100 */
[----:B------:R1:W1:Y:S01]  /*05f0*/  SYNCS.EXCH.64 URZ, [UR5+0x10], UR6 ;  /* 0x0000100605ff75b2 */ /* 0x0002620008000100 */
[----:B------:R1:W1:Y:S01]  /*0600*/  SYNCS.EXCH.64 URZ, [UR5+0x38], UR6 ;  /* 0x0000380605ff75b2 */ /* 0x0002620008000100 */
[----:B------:R1:W1:Y:S01]  /*0610*/  SYNCS.EXCH.64 URZ, [UR5+0x18], UR6 ;  /* 0x0000180605ff75b2 */ /* 0x0002620008000100 */
[----:B------:R1:W1:Y:S01]  /*0620*/  SYNCS.EXCH.64 URZ, [UR5+0x40], UR6 ;  /* 0x0000400605ff75b2 */ /* 0x0002620008000100 */
[----:B------:R1:W1:Y:S01]  /*0630*/  SYNCS.EXCH.64 URZ, [UR5+0x20], UR6 ;  /* 0x0000200605ff75b2 */ /* 0x0002620008000100 */
[----:B------:R1:W1:Y:S01]  /*0640*/  SYNCS.EXCH.64 URZ, [UR5+0x48], UR6 ;  /* 0x0000480605ff75b2 */ /* 0x0002620008000100 */
[----:B------:R-:W-:Y:S01]  /*0650*/  NOP ;  /* 0x0000000000007918 */ /* 0x000fe20000000000 */
.L_x_9:
[----:B------:R-:W2:Y:S01]  /*0660*/  SHFL.IDX PT, R2, R169, RZ, 0x1f ;  /* 0x00001fffa9027589 */ /* 0x000ea200000e0000 */
[----:B------:R-:W-:Y:S01]  /*0670*/  NOP ;  /* 0x0000000000007918 */ /* 0x000fe20000000000 */
[----:B--2---:R-:W-:-:S13]  /*0680*/  ISETP.NE.AND P0, PT, R2, 0x1, PT ;  /* 0x000000010200780c */ /* 0x004fda0003f05270 */
[----:B------:R-:W-:Y:S05]  /*0690*/  @P0 BRA `(.L_x_10) ;  /* 0x0000000000400947 */ /* 0x000fea0003800000 */
[----:B-1----:R-:W1:Y:S01]  /*06a0*/  S2UR UR6, SR_CgaCtaId ;  /* 0x00000000000679c3 */ /* 0x002e620000008800 */
[----:B------:R-:W-:Y:S01]  /*06b0*/  UMOV UR7, 0x400 ;  /* 0x0000040000077882 */ /* 0x000fe20000000000 */
[----:B------:R-:W-:Y:S01]  /*06c0*/  UMOV UR5, 0x20 ;  /* 0x0000002000057882 */ /* 0x000fe20000000000 */
[----:B------:R-:W-:Y:S01]  /*06d0*/  UMOV UR4, 0x80 ;  /* 0x0000008000047882 */ /* 0x000fe20000000000 */
[----:B------:R-:W-:-:S04]  /*06e0*/  UIADD3 UR10, UPT, UPT, -UR5, 0x100000, URZ ;  /* 0x00100000050a7890 */ /* 0x000fc8000fffe1ff */
[----:B------:R-:W-:Y:S02]  /*06f0*/  USHF.L.U32 UR11, UR10, 0xb, URZ ;  /* 0x0000000b0a0b7899 */ /* 0x000fe400080006ff */
[----:B------:R-:W-:Y:S02]  /*0700*/  USHF.L.U32 UR10, UR10, 0x1, URZ ;  /* 0x000000010a0a7899 */ /* 0x000fe400080006ff */
[----:B------:R-:W-:-:S04]  /*0710*/  UIADD3 UR4, UPT, UPT, -UR4, 0x100000, URZ ;  /* 0x0010000004047890 */ /* 0x000fc8000fffe1ff */
[----:B------:R-:W-:Y:S02]  /*0720*/  USHF.L.U32 UR5, UR4, 0xb, URZ ;  /* 0x0000000b04057899 */ /* 0x000fe400080006ff */
[----:B------:R-:W-:Y:S01]  /*0730*/  USHF.L.U32 UR4, UR4, 0x1, URZ ;  /* 0x0000000104047899 */ /* 0x000fe200080006ff */
[----:B------:R-:W-:Y:S01]  /*0740*/  ELECT P0, URZ, PT ;  /* 0x0000000000ff782f */ /* 0x000fe20003800000 */
[----:B-1----:R-:W-:Y:S01]  /*0750*/  ULEA UR6, UR6, UR7, 0x18 ;  /* 0x0000000706067291 */ /* 0x002fe2000f8ec0ff */
[----:B------:R-:W1:Y:S11]  /*0760*/  FENCE.VIEW.ASYNC.S ;  /* 0x00000000000073c6 */ /* 0x000e760000000000 */
[----:B-1----:R2:W1:Y:S01]  /*0770*/  SYNCS.EXCH.64 URZ, [UR6+0x50], UR10 ;  /* 0x0000500a06ff75b2 */ /* 0x0024620008000100 */
[----:B------:R2:W1:Y:S02]  /*0780*/  SYNCS.EXCH.64 URZ, [UR6+0x58], UR4 ;  /* 0x0000580406ff75b2 */ /* 0x0004640008000100 */
[----:B--2---:R-:W-:Y:S01]  /*0790*/  NOP ;  /* 0x0000000000007918 */ /* 0x004fe20000000000 */
.L_x_10:
[----:B------:R-:W2:Y:S01]  /*07a0*/  SHFL.IDX PT, R2, R169, RZ, 0x1f ;  /* 0x00001fffa9027589 */ /* 0x000ea200000e0000 */
[----:B------:R-:W-:Y:S01]  /*07b0*/  NOP ;  /* 0x0000000000007918 */ /* 0x000fe20000000000 */
[----:B--2---:R-:W-:-:S13]  /*07c0*/  ISETP.NE.AND P0, PT, R2, 0x3, PT ;  /* 0x000000030200780c */ /* 0x004fda0003f05270 */
[----:B------:R-:W-:Y:S05]  /*07d0*/  @P0 BRA `(.L_x_11) ;  /* 0x0000000000300947 */ /* 0x000fea0003800000 */
[----:B-1----:R-:W1:Y:S01]  /*07e0*/  S2UR UR5, SR_CgaCtaId ;  /* 0x00000000000579c3 */ /* 0x002e620000008800 */
        /* <DEDUP_REMOVED lines=8> */
[----:B-1----:R2:W1:Y:S01]  /*0870*/  SYNCS.EXCH.64 URZ, [UR5+0x60], UR6 ;  /* 0x0000600605ff75b2 */ /* 0x0024620008000100 */
[----:B------:R2:W1:Y:S02]  /*0880*/  SYNCS.EXCH.64 URZ, [UR5+0x68], UR6 ;  /* 0x0000680605ff75b2 */ /* 0x0004640008000100 */
[----:B--2---:R-:W-:Y:S01]  /*0890*/  NOP ;  /* 0x0000000000007918 */ /* 0x004fe20000000000 */
.L_x_11:
[----:B------:R-:W2:Y:S01]  /*08a0*/  SHFL.IDX PT, R2, R169, RZ, 0x1f ;  /* 0x00001fffa9027589 */ /* 0x000ea200000e0000 */
[----:B------:R-:W-:Y:S01]  /*08b0*/  NOP ;  /* 0x0000000000007918 */ /* 0x000fe20000000000 */
[----:B--2---:R-:W-:-:S13]  /*08c0*/  ISETP.NE.AND P0, PT, R2, 0x4, PT ;  /* 0x000000040200780c */ /* 0x004fda0003f05270 */
[----:B------:R-:W-:Y:S05]  /*08d0*/  @P0 BRA `(.L_x_12) ;  /* 0x00000000004c0947 */ /* 0x000fea0003800000 */
[----:B-1----:R-:W1:Y:S01]  /*08e0*/  S2UR UR5, SR_CgaCtaId ;  /* 0x00000000000579c3 */ /* 0x002e620000008800 */
[----:B------:R-:W-:Y:S01]  /*08f0*/  UMOV UR7, 0x100 ;  /* 0x0000010000077882 */ /* 0x000fe20000000000 */
[----:B------:R-:W-:Y:S01]  /*0900*/  UMOV UR6, 0x400 ;  /* 0x0000040000067882 */ /* 0x000fe20000000000 */
[----:B------:R-:W-:Y:S01]  /*0910*/  USEL UR7, UR7, 0xe0, UP2 ;  /* 0x000000e007077887 */ /* 0x000fe20009000000 */
[----:B------:R-:W-:Y:S01]  /*0920*/  UMOV UR4, 0x1 ;  /* 0x0000000100047882 */ /* 0x000fe20000000000 */
[----:B------:R-:W-:Y:S01]  /*0930*/  ELECT P0, URZ, PT ;  /* 0x0000000000ff782f */ /* 0x000fe20003800000 */
[----:B------:R-:W-:-:S04]  /*0940*/  UIADD3 UR10, UPT, UPT, -UR4, 0x100000, URZ ;  /* 0x00100000040a7890 */ /* 0x000fc8000fffe1ff */
[----:B------:R-:W-:Y:S02]  /*0950*/  USHF.L.U32 UR11, UR10, 0xb, URZ ;  /* 0x0000000b0a0b7899 */ /* 0x000fe400080006ff */
[----:B------:R-:W-:Y:S02]  /*0960*/  USHF.L.U32 UR10, UR10, 0x1, URZ ;  /* 0x000000010a0a7899 */ /* 0x000fe400080006ff */
[----:B-1----:R-:W-:Y:S02]  /*0970*/  ULEA UR5, UR5, UR6, 0x18 ;  /* 0x0000000605057291 */ /* 0x002fe4000f8ec0ff */
[----:B------:R-:W-:-:S04]  /*0980*/  UIADD3 UR6, UPT, UPT, -UR7, 0x100000, URZ ;  /* 0x0010000007067890 */ /* 0x000fc8000fffe1ff */
[----:B------:R-:W-:Y:S02]  /*0990*/  USHF.L.U32 UR7, UR6, 0xb, URZ ;  /* 0x0000000b06077899 */ /* 0x000fe400080006ff */
[----:B------:R-:W-:Y:S01]  /*09a0*/  USHF.L.U32 UR6, UR6, 0x1, URZ ;  /* 0x0000000106067899 */ /* 0x000fe200080006ff */
[----:B------:R-:W1:Y:S03]  /*09b0*/  FENCE.VIEW.ASYNC.S ;  /* 0x00000000000073c6 */ /* 0x000e660000000000 */
[----:B-1----:R2:W1:Y:S08]  /*09c0*/  SYNCS.EXCH.64 URZ, [UR5+0x70], UR10 ;  /* 0x0000700a05ff75b2 */ /* 0x0024700008000100 */
[----:B------:R2:W1:Y:S01]  /*09d0*/  SYNCS.EXCH.64 URZ, [UR5+0x80], UR6 ;  /* 0x0000800605ff75b2 */ /* 0x0004620008000100 */
[----:B------:R2:W1:Y:S01]  /*09e0*/  SYNCS.EXCH.64 URZ, [UR5+0x78], UR10 ;  /* 0x0000780a05ff75b2 */ /* 0x0004620008000100 */
[----:B------:R2:W1:Y:S02]  /*09f0*/  SYNCS.EXCH.64 URZ, [UR5+0x88], UR6 ;  /* 0x0000880605ff75b2 */ /* 0x0004640008000100 */
[----:B--2---:R-:W-:Y:S01]  /*0a00*/  NOP ;  /* 0x0000000000007918 */ /* 0x004fe20000000000 */
.L_x_12:
        /* <DEDUP_REMOVED lines=18> */
[----:B------:R2:W1:Y:S01]  /*0b30*/  SYNCS.EXCH.64 URZ, [UR6+0xb0], UR4 ;  /* 0x0000b00406ff75b2 */ /* 0x0004620008000100 */
[----:B------:R2:W1:Y:S01]  /*0b40*/  SYNCS.EXCH.64 URZ, [UR6+0x98], UR10 ;  /* 0x0000980a06ff75b2 */ /* 0x0004620008000100 */
[----:B------:R2:W1:Y:S01]  /*0b50*/  SYNCS.EXCH.64 URZ, [UR6+0xb8], UR4 ;  /* 0x0000b80406ff75b2 */ /* 0x0004620008000100 */
[----:B------:R2:W1:Y:S01]  /*0b60*/  SYNCS.EXCH.64 URZ, [UR6+0xa0], UR10 ;  /* 0x0000a00a06ff75b2 */ /* 0x0004620008000100 */
[----:B------:R2:W1:Y:S01]  /*0b70*/  SYNCS.EXCH.64 URZ, [UR6+0xc0], UR4 ;  /* 0x0000c00406ff75b2 */ /* 0x0004620008000100 */
[----:B------:R2:W1:Y:S01]  /*0b80*/  SYNCS.EXCH.64 URZ, [UR6+0xa8], UR10 ;  /* 0x0000a80a06ff75b2 */ /* 0x0004620008000100 */
[----:B------:R2:W1:Y:S02]  /*0b90*/  SYNCS.EXCH.64 URZ, [UR6+0xc8], UR4 ;  /* 0x0000c80406ff75b2 */ /* 0x0004640008000100 */
[----:B--2---:R-:W-:Y:S01]  /*0ba0*/  NOP ;  /* 0x0000000000007918 */ /* 0x004fe20000000000 */
.L_x_13:
        /* <DEDUP_REMOVED lines=14> */
[----:B------:R2:W1:Y:S01]  /*0c90*/  SYNCS.EXCH.64 URZ, [UR5+0xe0], UR6 ;  /* 0x0000e00605ff75b2 */ /* 0x0004620008000100 */
[----:B------:R2:W1:Y:S01]  /*0ca0*/  SYNCS.EXCH.64 URZ, [UR5+0xd8], UR6 ;  /* 0x0000d80605ff75b2 */ /* 0x0004620008000100 */
[----:B------:R2:W1:Y:S02]  /*0cb0*/  SYNCS.EXCH.64 URZ, [UR5+0xe8], UR6 ;  /* 0x0000e80605ff75b2 */ /* 0x0004640008000100 */
[----:B--2---:R-:W-:Y:S01]  /*0cc0*/  NOP ;  /* 0x0000000000007918 */ /* 0x004fe20000000000 */
.L_x_14:
[----:B-1----:R-:W1:Y:S01]  /*0cd0*/  S2UR UR5, SR_CTAID.X ;  /* 0x00000000000579c3 */ /* 0x002e620000002500 */
[----:B------:R-:W-:-:S05]  /*0ce0*/  CS2R.32 R165, SR_CgaSize ;  /* 0x0000000000a57805 */ /* 0x000fca0000008a00 */
[----:B------:R-:W-:-:S05]  /*0cf0*/  IMAD R165, R165, -0xa0, RZ ;  /* 0xffffff60a5a57824 */ /* 0x000fca00078e02ff */
[----:B------:R-:W-:-:S14]  /*0d00*/  R2UR UR7, R165 ;  /* 0x00000000a50772ca */ /* 0x000fdc00000e0000 */
[----:B------:R-:W2:Y:S01]  /*0d10*/  LDCU UR7, c[0x0][UR7+0x2b0] ;  /* 0x00005600070777ac */ /* 0x000ea20008000800 */
[----:B------:R-:W-:Y:S01]  /*0d20*/  NOP ;  /* 0x0000000000007918 */ /* 0x000fe20000000000 */
[----:B------:R-:W-:-:S05]  /*0d30*/  CS2R.32 R165, SR_CgaSize ;  /* 0x0000000000a57805 */ /* 0x000fca0000008a00 */
[----:B------:R-:W-:-:S05]  /*0d40*/  IMAD R165, R165, -0xa0, RZ ;  /* 0xffffff60a5a57824 */ /* 0x000fca00078e02ff */
[----:B------:R-:W-:-:S14]  /*0d50*/  R2UR UR6, R165 ;  /* 0x00000000a50672ca */ /* 0x000fdc00000e0000 */
[----:B------:R-:W3:Y:S01]  /*0d60*/  LDCU UR6, c[0x0][UR6+0x2b4] ;  /* 0x00005680060677ac */ /* 0x000ee20008000800 */
[----:B------:R-:W4:Y:S08]  /*0d70*/  S2UR UR4, SR_CTAID.Y ;  /* 0x00000000000479c3 */ /* 0x000f300000002600 */
[----:B------:R-:W3:Y:S01]  /*0d80*/  LDC R9, c[0x0][0xb24] ;  /* 0x0002c900ff097b82 */ /* 0x000ee20000000800 */
[----:B-1----:R-:W-:-:S02]  /*0d90*/  I2FP.F32.U32 R5, UR5 ;  /* 0x0000000500057c45 */ /* 0x002fc40008201000 */
[----:B------:R-:W-:-:S05]  /*0da0*/  CS2R.32 R3, SR_CgaSize ;  /* 0x0000000000037805 */ /* 0x000fca0000008a00 */
[----:B------:R-:W-:-:S06]  /*0db0*/  IMAD R3, R3, -0xa0, RZ ;  /* 0xffffff6003037824 */ /* 0x000fcc00078e02ff */
[----:B------:R-:W1:Y:S01]  /*0dc0*/  LDC R3, c[0x0][R3+0x2a0] ;  /* 0x0000a80003037b82 */ /* 0x000e620000000800 */
[----:B------:R-:W-:Y:S01]  /*0dd0*/  MOV R165, UR5 ;  /* 0x0000000500a57c02 */ /* 0x000fe20008000f00 */
[----:B--2---:R-:W-:Y:S01]  /*0de0*/  FMUL R5, R5, UR7 ;  /* 0x0000000705057c20 */ /* 0x004fe20008400000 */
[----:B----4-:R-:W-:Y:S02]  /*0df0*/  I2FP.F32.U32 R4, UR4 ;  /* 0x0000000400047c45 */ /* 0x010fe40008201000 */
[----:B------:R-:W-:-:S05]  /*0e00*/  CS2R.32 R2, SR_CgaSize ;  /* 0x0000000000027805 */ /* 0x000fca0000008a00 */
[----:B------:R-:W-:-:S06]  /*0e10*/  IMAD R2, R2, -0xa0, RZ ;  /* 0xffffff6002027824 */ /* 0x000fcc00078e02ff */
[----:B------:R-:W2:Y:S01]  /*0e20*/  LDC R2, c[0x0][R2+0x2a4] ;  /* 0x0000a90002027b82 */ /* 0x000ea20000000800 */
[----:B------:R-:W4:Y:S01]  /*0e30*/  F2I.U32.TRUNC.NTZ R154, R5 ;  /* 0x00000005009a7305 */ /* 0x000f22000020f000 */
[----:B------:R-:W-:Y:S01]  /*0e40*/  MOV R155, UR4 ;  /* 0x00000004009b7c02 */ /* 0x000fe20008000f00 */
[----:B---3--:R-:W-:-:S05]  /*0e50*/  FMUL R4, R4, UR6 ;  /* 0x0000000604047c20 */ /* 0x008fca0008400000 */
[----:B------:R-:W-:Y:S01]  /*0e60*/  BAR.SYNC.DEFER_BLOCKING 0x0 ;  /* 0x0000000000007b1d */ /* 0x000fe20000010000 */
[----:B------:R-:W-:-:S05]  /*0e70*/  ISETP.GE.AND P0, PT, R9, 0x1, PT ;  /* 0x000000010900780c */ /* 0x000fca0003f06270 */
[----:B------:R-:W3:Y:S02]  /*0e80*/  F2I.U32.TRUNC.NTZ R143, R4 ;  /* 0x00000004008f7305 */ /* 0x000ee4000020f000 */
[----:B------:R-:W2:Y:S01]  /*0e90*/  S2UR UR36, SR_CTAID.Z ;  /* 0x00000000002479c3 */ /* 0x000ea20000002700 */
[----:B----4-:R-:W-:-:S05]  /*0ea0*/  IADD3 R154, PT, PT, -R154, RZ, RZ ;  /* 0x000000ff9a9a7210 */ /* 0x010fca0007ffe1ff */
[----:B-1----:R-:W-:Y:S01]  /*0eb0*/  IMAD R154, R3, R154, UR5 ;  /* 0x00000005039a7e24 */ /* 0x002fe2000f8e029a */
[----:B---3--:R-:W-:-:S05]  /*0ec0*/  IADD3 R143, PT, PT, -R143, RZ, RZ ;  /* 0x000000ff8f8f7210 */ /* 0x008fca0007ffe1ff */
[----:B--2---:R-:W-:Y:S01]  /*0ed0*/  IMAD R143, R2, R143, UR4 ;  /* 0x00000004028f7e24 */ /* 0x004fe2000f8e028f */
[----:B------:R-:W-:Y:S06]  /*0ee0*/  @!P0 BRA `(.L_x_15) ;  /* 0x0000000000b88947 */ /* 0x000fec0003800000 */
[----:B------:R-:W1:Y:S01]  /*0ef0*/  LDC.64 R4, c[0x0][0xb18] ;  /* 0x0002c600ff047b82 */ /* 0x000e620000000a00 */
[----:B------:R-:W-:-:S07]  /*0f00*/  ISETP.NE.AND P0, PT, R9, 0x1, PT ;  /* 0x000000010900780c */ /* 0x000fce0003f05270 */
[----:B------:R-:W2:Y:S08]  /*0f10*/  LDC R10, c[0x0][0xb0c] ;  /* 0x0002c300ff0a7b82 */ /* 0x000eb00000000800 */
[----:B------:R-:W3:Y:S08]  /*0f20*/  LDC R11, c[0x0][0x370] ;  /* 0x0000dc00ff0b7b82 */ /* 0x000ef00000000800 */
[----:B------:R-:W4:Y:S01]  /*0f30*/  LDC R12, c[0x0][0x374] ;  /* 0x0000dd00ff0c7b82 */ /* 0x000f220000000800 */
[----:B-1----:R-:W-:-:S07]  /*0f40*/  ISETP.NE.AND P1, PT, R4, 0x1, PT ;  /* 0x000000010400780c */ /* 0x002fce0003f25270 */
[----:B------:R-:W3:Y:S01]  /*0f50*/  LDC.64 R6, c[0x0][0xb10] ;  /* 0x0002c400ff067b82 */ /* 0x000ee20000000a00 */
[----:B--2---:R-:W-:-:S07]  /*0f60*/  ISETP.NE.AND P2, PT, R10, 0x1, PT ;  /* 0x000000010a00780c */ /* 0x004fce0003f45270 */
[----:B------:R-:W1:Y:S08]  /*0f70*/  LDC R8, c[0x0][0xb20] ;  /* 0x0002c800ff087b82 */ /* 0x000e700000000800 */
[----:B------:R-:W2:Y:S01]  /*0f80*/  LDC.64 R2, c[0x0][0xb28] ;  /* 0x0002ca00ff027b82 */ /* 0x000ea20000000a00 */
[----:B----4-:R-:W-:-:S04]  /*0f90*/  IMAD.HI.U32 R13, R12, R5, RZ ;  /* 0x000000050c0d7227 */ /* 0x010fc800078e00ff */
[----:B------:R-:W-:-:S04]  /*0fa0*/  IMAD.HI.U32 R5, R155, R5, RZ ;  /* 0x000000059b057227 */ /* 0x000fc800078e00ff */
[----:B---3--:R-:W-:-:S04]  /*0fb0*/  IMAD.HI.U32 R14, R11, R6, RZ ;  /* 0x000000060b0e7227 */ /* 0x008fc800078e00ff */
[----:B------:R-:W-:Y:S01]  /*0fc0*/  IMAD.HI.U32 R16, R165, R6, RZ ;  /* 0x00000006a5107227 */ /* 0x000fe200078e00ff */
[-C--:B------:R-:W-:Y:S02]  /*0fd0*/  @P2 SHF.R.U32.HI R11, RZ, R7.reuse, R14 ;  /* 0x00000007ff0b2219 */ /* 0x080fe4000001160e */
[-C--:B-1----:R-:W-:Y:S02]  /*0fe0*/  @P1 SHF.R.U32.HI R12, RZ, R8.reuse, R13 ;  /* 0x00000008ff0c1219 */ /* 0x082fe4000001160d */
[----:B------:R-:W-:Y:S02]  /*0ff0*/  SHF.R.U32.HI R8, RZ, R8, R5 ;  /* 0x00000008ff087219 */ /* 0x000fe40000011605 */
[----:B------:R-:W-:Y:S02]  /*1000*/  SHF.R.U32.HI R16, RZ, R7, R16 ;  /* 0x00000007ff107219 */ /* 0x000fe40000011610 */
[----:B------:R-:W-:Y:S01]  /*1010*/  SEL R5, R155, R8, !P1 ;  /* 0x000000089b057207 */ /* 0x000fe20004800000 */
[----:B--2---:R-:W-:Y:S01]  /*1020*/  IMAD.HI.U32 R14, R12, R2, RZ ;  /* 0x000000020c0e7227 */ /* 0x004fe200078e00ff */
[----:B------:R-:W-:-:S03]  /*1030*/  SEL R7, R165, R16, !P2 ;  /* 0x00000010a5077207 */ /* 0x000fc60005000000 */
[----:B------:R-:W-:Y:S01]  /*1040*/  IMAD.HI.U32 R6, R11, R2, RZ ;  /* 0x000000020b067227 */ /* 0x000fe200078e00ff */
[----:B------:R-:W-:-:S04]  /*1050*/  @P0 SHF.R.U32.HI R12, RZ, R3, R14 ;  /* 0x00000003ff0c0219 */ /* 0x000fc8000001160e */
[----:B------:R-:W-:Y:S01]  /*1060*/  @P0 SHF.R.U32.HI R11, RZ, R3, R6 ;  /* 0x00000003ff0b0219 */ /* 0x000fe20000011606 */
[----:B------:R-:W-:-:S04]  /*1070*/  IMAD R12, R12, R9, RZ ;  /* 0x000000090c0c7224 */ /* 0x000fc800078e02ff */
[----:B------:R-:W-:Y:S01]  /*1080*/  IMAD R6, R11, R9, RZ ;  /* 0x000000090b067224 */ /* 0x000fe200078e02ff */
[----:B------:R-:W-:-:S04]  /*1090*/  ISETP.GE.AND P1, PT, R5, R12, PT ;  /* 0x0000000c0500720c */ /* 0x000fc80003f26270 */
[----:B------:R-:W-:Y:S01]  /*10a0*/  ISETP.GE.OR P1, PT, R7, R6, P1 ;  /* 0x000000060700720c */ /* 0x000fe20000f26670 */
[----:B------:R-:W-:-:S05]  /*10b0*/  IMAD.HI.U32 R6, R5, R2, RZ ;  /* 0x0000000205067227 */ /* 0x000fca00078e00ff */
[----:B------:R-:W-:-:S04]  /*10c0*/  SHF.R.U32.HI R6, RZ, R3, R6 ;  /* 0x00000003ff067219 */ /* 0x000fc80000011606 */
[----:B------:R-:W-:-:S03]  /*10d0*/  SEL R6, R5, R6, !P0 ;  /* 0x0000000605067207 */ /* 0x000fc60004000000 */
[----:B------:R-:W-:Y:S01]  /*10e0*/  @!P1 IMAD.HI.U32 R8, R7, R2, RZ ;  /* 0x0000000207089227 */ /* 0x000fe200078e00ff */
[----:B------:R-:W-:-:S04]  /*10f0*/  IADD3 R2, PT, PT, -R6, RZ, RZ ;  /* 0x000000ff06027210 */ /* 0x000fc80007ffe1ff */
[----:B------:R-:W-:Y:S01]  /*1100*/  @!P1 SHF.R.U32.HI R8, RZ, R3, R8 ;  /* 0x00000003ff089219 */ /* 0x000fe20000011608 */
[----:B------:R-:W-:-:S03]  /*1110*/  IMAD R2, R9, R2, R5 ;  /* 0x0000000209027224 */ /* 0x000fc600078e0205 */
[----:B------:R-:W-:Y:S02]  /*1120*/  @!P1 SEL R3, R7, R8, !P0 ;  /* 0x0000000807039207 */ /* 0x000fe40004000000 */
[----:B------:R-:W-:-:S03]  /*1130*/  IADD3 R8, PT, PT, -R5, RZ, RZ ;  /* 0x000000ff05087210 */ /* 0x000fc60007ffe1ff */
[--C-:B------:R-:W-:Y:S02]  /*1140*/  @!P1 IMAD.IADD R6, R6, 0x1, -R3.reuse ;  /* 0x0000000106069824 */ /* 0x100fe400078e0a03 */
[----:B------:R-:W-:Y:S01]  /*1150*/  @!P1 IMAD R3, R2, R11, R3 ;  /* 0x0000000b02039224 */ /* 0x000fe200078e0203 */
[----:B------:R-:W-:Y:S01]  /*1160*/  IADD3 R2, PT, PT, -R7, RZ, RZ ;  /* 0x000000ff07027210 */ /* 0x000fe20007ffe1ff */
[----:B------:R-:W-:Y:S02]  /*1170*/  @!P1 IMAD R5, R6, R9, R7 ;  /* 0x0000000906059224 */ /* 0x000fe400078e0207 */
[----:B------:R-:W-:Y:S02]  /*1180*/  IMAD R8, R4, R8, R155 ;  /* 0x0000000804087224 */ /* 0x000fe400078e029b */
[----:B------:R-:W-:Y:S02]  /*1190*/  @!P1 IMAD.MOV.U32 R7, RZ, RZ, R3 ;  /* 0x000000ffff079224 */ /* 0x000fe400078e0003 */
[----:B------:R-:W-:-:S02]  /*11a0*/  IMAD R2, R10, R2, R165 ;  /* 0x000000020a027224 */ /* 0x000fc400078e02a5 */
[----:B------:R-:W-:Y:S02]  /*11b0*/  IMAD R155, R5, R4, R8 ;  /* 0x00000004059b7224 */ /* 0x000fe400078e0208 */
[----:B------:R-:W-:Y:S02]  /*11c0*/  IMAD R165, R7, R10, R2 ;  /* 0x0000000a07a57224 */ /* 0x000fe400078e0202 */
.L_x_15:
[----:B------:R-:W1:Y:S01]  /*11d0*/  LDCU UR4, c[0x0][0xb30] ;  /* 0x00016600ff0477ac */ /* 0x000e620008000800 */
[----:B------:R-:W2:Y:S08]  /*11e0*/  S2UR UR37, SR_CgaCtaId ;  /* 0x00000000002579c3 */ /* 0x000eb00000008800 */
[----:B------:R-:W3:Y:S01]  /*11f0*/  LDC R72, c[0x0][0xb24] ;  /* 0x0002c900ff487b82 */ /* 0x000ee20000000800 */
[----:B-1----:R-:W-:-:S09]  /*1200*/  UISETP.NE.AND UP1, UPT, UR4, 0x1, UPT ;  /* 0x000000010400788c */ /* 0x002fd2000bf25270 */
[----:B--2---:R-:W-:Y:S05]  /*1210*/  BRA.U UP1, `(.L_x_16) ;  /* 0x0000000101407547 */ /* 0x004fea000b800000 */
[----:B------:R-:W1:Y:S08]  /*1220*/  LDC.64 R4, c[0x0][0xb10] ;  /* 0x0002c400ff047b82 */ /* 0x000e700000000a00 */
[----:B------:R-:W2:Y:S08]  /*1230*/  LDC.64 R2, c[0x0][0xb18] ;  /* 0x0002c600ff027b82 */ /* 0x000eb00000000a00 */
[----:B------:R-:W4:Y:S08]  /*1240*/  LDC R6, c[0x0][0xb20] ;  /* 0x0002c800ff067b82 */ /* 0x000f300000000800 */
[----:B------:R-:W3:Y:S01]  /*1250*/  LDC R8, c[0x0][0xb0c] ;  /* 0x0002c300ff087b82 */ /* 0x000ee20000000800 */
[----:B-1----:R-:W-:-:S05]  /*1260*/  IMAD.HI.U32 R4, R165, R4, RZ ;  /* 0x00000004a5047227 */ /* 0x002fca00078e00ff */
[----:B------:R-:W-:Y:S01]  /*1270*/  SHF.R.U32.HI R4, RZ, R5, R4 ;  /* 0x00000005ff047219 */ /* 0x000fe20000011604 */
[----:B--2---:R-:W-:Y:S01]  /*1280*/  IMAD.HI.U32 R3, R155, R3, RZ ;  /* 0x000000039b037227 */ /* 0x004fe200078e00ff */
[----:B------:R-:W-:-:S04]  /*1290*/  ISETP.NE.AND P0, PT, R2, 0x1, PT ;  /* 0x000000010200780c */ /* 0x000fc80003f05270 */
[----:B----4-:R-:W-:-:S04]  /*12a0*/  SHF.R.U32.HI R6, RZ, R6, R3 ;  /* 0x00000006ff067219 */ /* 0x010fc80000011603 */
[----:B------:R-:W-:Y:S02]  /*12b0*/  SEL R3, R155, R6, !P0 ;  /* 0x000000069b037207 */ /* 0x000fe40004000000 */
[----:B---3--:R-:W-:-:S04]  /*12c0*/  ISETP.NE.AND P1, PT, R8, 0x1, PT ;  /* 0x000000010800780c */ /* 0x008fc80003f25270 */
[----:B------:R-:W-:-:S05]  /*12d0*/  SEL R4, R165, R4, !P1 ;  /* 0x00000004a5047207 */ /* 0x000fca0004800000 */
[----:B------:R-:W-:Y:S02]  /*12e0*/  IMAD.IADD R5, R3, 0x1, -R4 ;  /* 0x0000000103057824 */ /* 0x000fe400078e0a04 */
[----:B------:R-:W-:Y:S02]  /*12f0*/  IMAD.IADD R3, R4, 0x1, -R3 ;  /* 0x0000000104037824 */ /* 0x000fe400078e0a03 */
[----:B------:R-:W-:Y:S02]  /*1300*/  IMAD R165, R5, R8, R165 ;  /* 0x0000000805a57224 */ /* 0x000fe400078e02a5 */
[----:B------:R-:W-:-:S07]  /*1310*/  IMAD R155, R3, R2, R155 ;  /* 0x00000002039b7224 */ /* 0x000fce00078e029b */
.L_x_16:
[----:B------:R-:W-:Y:S01]  /*1320*/  BAR.SYNC.DEFER_BLOCKING 0x0 ;  /* 0x0000000000007b1d */ /* 0x000fe20000010000 */
[----:B------:R-:W-:Y:S01]  /*1330*/  UISETP.NE.AND UP1, UPT, UR8, 0x2, UPT ;  /* 0x000000020800788c */ /* 0x000fe2000bf25270 */
[----:B------:R-:W-:Y:S02]  /*1340*/  ISETP.NE.OR P5, PT, R0, 0x2, !P5 ;  /* 0x000000020000780c */ /* 0x000fe40006fa5670 */
[----:B------:R-:W-:-:S06]  /*1350*/  LOP3.LUT R2, R166, 0x1f, RZ, 0xc0, !PT ;  /* 0x0000001fa6027812 */ /* 0x000fcc00078ec0ff */
[----:B------:R-:W-:Y:S05]  /*1360*/  BRA.U UP1, `(.L_x_17) ;  /* 0x0000001101807547 */ /* 0x000fea000b800000 */
[----:B------:R-:W1:Y:S01]  /*1370*/  LDCU UR13, c[0x0][0x38c] ;  /* 0x00007180ff0d77ac */ /* 0x000e620008000800 */
[----:B------:R-:W2:Y:S01]  /*1380*/  LDC R9, c[0x0][0x370] ;  /* 0x0000dc00ff097b82 */ /* 0x000ea20000000800 */
[----:B------:R-:W-:Y:S01]  /*1390*/  PLOP3.LUT P1, PT, PT, PT, UP2, 0x80, 0x8 ;  /* 0x000000000008781c */ /* 0x000fe20003f2f028 */
[----:B------:R-:W-:Y:S01]  /*13a0*/  IMAD.MOV.U32 R15, RZ, RZ, 0x1 ;  /* 0x00000001ff0f7424 */ /* 0x000fe200078e00ff */
[----:B------:R-:W-:Y:S01]  /*13b0*/  ISETP.EQ.OR P4, PT, R2, RZ, P5 ;  /* 0x000000ff0200720c */ /* 0x000fe20002f82670 */
[----:B------:R-:W-:Y:S01]  /*13c0*/  IMAD.MOV.U32 R14, RZ, RZ, RZ ;  /* 0x000000ffff0e7224 */ /* 0x000fe200078e00ff */
[----:B------:R-:W-:Y:S02]  /*13d0*/  PLOP3.LUT P1, PT, P1, PT, PT, 0x8, 0x80 ;  /* 0x000000000080781c */ /* 0x000fe40000f2e170 */
[----:B------:R-:W-:Y:S01]  /*13e0*/  CS2R R12, SRZ ;  /* 0x00000000000c7805 */ /* 0x000fe2000001ff00 */
[----:B------:R-:W-:Y:S01]  /*13f0*/  IMAD.MOV.U32 R10, RZ, RZ, 0x1 ;  /* 0x00000001ff0a7424 */ /* 0x000fe200078e00ff */
[----:B------:R-:W4:Y:S01]  /*1400*/  LDC R0, c[0x0][0x374] ;  /* 0x0000dd00ff007b82 */ /* 0x000f220000000800 */
[----:B------:R-:W2:Y:S01]  /*1410*/  LDCU.64 UR22, c[0x0][0x348] ;  /* 0x00006900ff1677ac */ /* 0x000ea20008000a00 */
[----:B------:R-:W-:Y:S01]  /*1420*/  UMOV UR6, URZ ;  /* 0x000000ff00067c82 */ /* 0x000fe20008000000 */
[----:B-1----:R-:W-:-:S04]  /*1430*/  UIADD3 UR5, UPT, UPT, UR13, 0x3f, URZ ;  /* 0x0000003f0d057890 */ /* 0x002fc8000fffe0ff */
[----:B------:R-:W-:-:S04]  /*1440*/  USHF.R.S32.HI UR4, URZ, 0x1f, UR5 ;  /* 0x0000001fff047899 */ /* 0x000fc80008011405 */
[----:B------:R-:W-:-:S04]  /*1450*/  ULEA.HI UR4, UR4, UR5, URZ, 0x6 ;  /* 0x0000000504047291 */ /* 0x000fc8000f8f30ff */
[----:B------:R-:W-:Y:S02]  /*1460*/  USHF.R.S32.HI UR15, URZ, 0x6, UR4 ;  /* 0x00000006ff0f7899 */ /* 0x000fe40008011404 */
[----:B------:R-:W-:Y:S02]  /*1470*/  UIADD3 UR4, UPT, UPT, UR13, -0x1, URZ ;  /* 0xffffffff0d047890 */ /* 0x000fe4000fffe0ff */
[----:B------:R-:W-:Y:S02]  /*1480*/  UISETP.LT.U32.AND UP0, UPT, UR15, 0x5, UPT ;  /* 0x000000050f00788c */ /* 0x000fe4000bf01070 */
[----:B------:R-:W-:Y:S02]  /*1490*/  UISETP.GE.U32.AND UP1, UPT, UR4, -0x7f, UPT ;  /* 0xffffff810400788c */ /* 0x000fe4000bf26070 */
[----:B------:R-:W-:Y:S02]  /*14a0*/  USEL UR14, UR15, 0x5, UP0 ;  /* 0x000000050f0e7887 */ /* 0x000fe40008000000 */
[----:B------:R-:W-:-:S02]  /*14b0*/  UIADD3 UR13, UPT, UPT, UR13, 0x7e, URZ ;  /* 0x0000007e0d0d7890 */ /* 0x000fc4000fffe0ff */
[----:B------:R-:W-:Y:S02]  /*14c0*/  UIADD3 UR5, UPT, UPT, UR14, -0x1, URZ ;  /* 0xffffffff0e057890 */ /* 0x000fe4000fffe0ff */
[----:B------:R-:W-:-:S03]  /*14d0*/  UIADD3 UR7, UPT, UPT, UR15, -UR14, URZ ;  /* 0x8000000e0f077290 */ /* 0x000fc6000fffe0ff */
[----:B------:R-:W-:-:S04]  /*14e0*/  @UP1 UIADD3 UR5, UPT, UPT, UR14, URZ, URZ ;  /* 0x000000ff0e051290 */ /* 0x000fc8000fffe0ff */
[----:B--2---:R-:W-:-:S12]  /*14f0*/  UIADD3 UR5, UPT, UPT, UR5, 0x1, URZ ;  /* 0x0000000105057890 */ /* 0x004fd8000fffe0ff */
.L_x_35:
[----:B------:R-:W-:Y:S01]  /*1500*/  UISETP.NE.AND UP0, UPT, UR37, URZ, UPT ;  /* 0x000000ff2500728c */ /* 0x000fe2000bf05270 */
[----:B------:R-:W1:Y:S08]  /*1510*/  S2UR UR37, SR_CgaCtaId ;  /* 0x00000000002579c3 */ /* 0x000e700000008800 */
[----:B------:R-:W-:Y:S05]  /*1520*/  BRA.U UP0, `(.L_x_18) ;  /* 0x0000000100347547 */ /* 0x000fea000b800000 */
[----:B------:R-:W2:Y:S01]  /*1530*/  S2R R2, SR_CgaCtaId ;  /* 0x0000000000027919 */ /* 0x000ea20000008800 */
[----:B------:R-:W-:-:S04]  /*1540*/  MOV R3, 0x400 ;  /* 0x0000040000037802 */ /* 0x000fc80000000f00 */
[----:B--2---:R-:W-:Y:S02]  /*1550*/  LEA R3, R2, R3, 0x18 ;  /* 0x0000000302037211 */ /* 0x004fe400078ec0ff */
[----:B------:R-:W-:-:S03]  /*1560*/  SHF.L.U32 R2, R10, 0x1f, RZ ;  /* 0x0000001f0a027819 */ /* 0x000fc600000006ff */
[----:B------:R-:W-:-:S04]  /*1570*/  IMAD R3, R12, 0x8, R3 ;  /* 0x000000080c037824 */ /* 0x000fc800078e0203 */
[----:B------:R-:W2:Y:S02]  /*1580*/  SYNCS.PHASECHK.TRANS64.TRYWAIT P0, [R3+URZ+0xe0], R2 ;  /* 0x0000e002030075a7 */ /* 0x000ea400080011ff */
[----:B--2---:R-:W-:Y:S05]  /*1590*/  @!P0 BRA `(.L_x_19) ;  /* 0x0000005000dc8947 */ /* 0x004fea0003800000 */
.L_x_96:
[----:B------:R-:W-:Y:S01]  /*15a0*/  VIADD R12, R12, 0x1 ;  /* 0x000000010c0c7836 */ /* 0x000fe20000000000 */
[----:B------:R2:W-:Y:S04]  /*15b0*/  SYNCS.ARRIVE.TRANS64.A1T0 RZ, [R3+URZ+0xd0], RZ ;  /* 0x0000d0ff03ff79a7 */ /* 0x0005e800081000ff */
[----:B------:R-:W-:-:S04]  /*15c0*/  ISETP.NE.AND P0, PT, R12, 0x2, PT ;  /* 0x000000020c00780c */ /* 0x000fc80003f05270 */
[----:B------:R-:W-:Y:S02]  /*15d0*/  SEL R12, R12, RZ, P0 ;  /* 0x000000ff0c0c7207 */ /* 0x000fe40000000000 */
[----:B--2---:R-:W-:-:S04]  /*15e0*/  SEL R3, RZ, 0x1, P0 ;  /* 0x00000001ff037807 */ /* 0x004fc80000000000 */
[----:B------:R-:W-:-:S07]  /*15f0*/  LOP3.LUT R10, R10, R3, RZ, 0x3c, !PT ;  /* 0x000000030a0a7212 */ /* 0x000fce00078e3cff */
.L_x_18:
[----:B------:R-:W-:Y:S01]  /*1600*/  UMOV UR4, 0x400 ;  /* 0x0000040000047882 */ /* 0x000fe20000000000 */
[----:B------:R-:W-:Y:S01]  /*1610*/  SHF.L.U32 R2, R15, 0x1f, RZ ;  /* 0x0000001f0f027819 */ /* 0x000fe200000006ff */
[----:B-1----:R-:W-:Y:S01]  /*1620*/  ULEA UR4, UR37, UR4, 0x18 ;  /* 0x0000000425047291 */ /* 0x002fe2000f8ec0ff */
[----:B------:R-:W-:Y:S01]  /*1630*/  R2UR UR35, R165 ;  /* 0x00000000a52372ca */ /* 0x000fe200000e0000 */
[----:B------:R-:W-:Y:S01]  /*1640*/  UISETP.GE.U32.AND UP0, UPT, UR13, 0x7f, UPT ;  /* 0x0000007f0d00788c */ /* 0x000fe2000bf06070 */
[----:B------:R-:W-:Y:S01]  /*1650*/  R2UR UR11, R155 ;  /* 0x000000009b0b72ca */ /* 0x000fe200000e0000 */
[----:B------:R-:W-:Y:S01]  /*1660*/  ULEA UR8, UR6, UR4, 0x3 ;  /* 0x0000000406087291 */ /* 0x000fe2000f8e18ff */
[----:B------:R-:W-:-:S08]  /*1670*/  UMOV UR24, URZ ;  /* 0x000000ff00187c82 */ /* 0x000fd00008000000 */
[----:B------:R1:W2:Y:S01]  /*1680*/  SYNCS.PHASECHK.TRANS64.TRYWAIT P0, [UR8+0x28], R2 ;  /* 0x00002802ff0075a7 */ /* 0x0002a20008001108 */
[----:B------:R-:W-:Y:S02]  /*1690*/  USHF.L.U32 UR35, UR35, 0x7, URZ ;  /* 0x0000000723237899 */ /* 0x000fe400080006ff */
[----:B------:R-:W-:Y:S01]  /*16a0*/  USHF.L.U32 UR11, UR11, 0x6, URZ ;  /* 0x000000060b0b7899 */ /* 0x000fe200080006ff */
[----:B------:R-:W-:Y:S11]  /*16b0*/  BRA.U !UP0, `(.L_x_20) ;  /* 0x0000000108a87547 */ /* 0x000ff6000b800000 */
[----:B------:R-:W-:Y:S01]  /*16c0*/  UMOV UR16, URZ ;  /* 0x000000ff00107c82 */ /* 0x000fe20008000000 */
[----:B------:R-:W-:-:S05]  /*16d0*/  UMOV UR17, UR6 ;  /* 0x0000000600117c82 */ /* 0x000fca0008000000 */
.L_x_25:
[----:B-1----:R-:W-:Y:S01]  /*16e0*/  ULEA UR33, UR17, UR4, 0x3 ;  /* 0x0000000411217291 */ /* 0x002fe2000f8e18ff */
[----:B--2---:R-:W-:Y:S01]  /*16f0*/  @!P5 MOV R3, 0x3000 ;  /* 0x000030000003d802 */ /* 0x004fe20000000f00 */
[----:B--2---:R-:W-:Y:S10]  /*1700*/  @P0 BRA `(.L_x_21) ;  /* 0x00000000000c0947 */ /* 0x004ff40003800000 */
[----:B------:R-:W-:-:S04]  /*1710*/  SHF.L.U32 R5, R15, 0x1f, RZ ;  /* 0x0000001f0f057819 */ /* 0x000fc800000006ff */
[----:B------:R-:W2:Y:S02]  /*1720*/  SYNCS.PHASECHK.TRANS64.TRYWAIT P0, [UR33+0x28], R5 ;  /* 0x00002805ff0075a7 */ /* 0x000ea40008001121 */
[----:B--2---:R-:W-:Y:S05]  /*1730*/  @!P0 BRA `(.L_x_22) ;  /* 0x0000005000888947 */ /* 0x004fea0003800000 */
.L_x_21:
[----:B------:R2:W-:Y:S01]  /*1740*/  @!P5 SYNCS.ARRIVE.TRANS64 RZ, [UR33], R3 ;  /* 0x00000003ffffd9a7 */ /* 0x0005e20008000021 */
[----:B------:R-:W-:Y:S04]  /*1750*/  BSSY.RECONVERGENT B0, `(.L_x_23) ;  /* 0x0000003000007945 */ /* 0x000fe80003800200 */
[----:B------:R-:W-:Y:S05]  /*1760*/  @P4 BRA `(.L_x_24) ;  /* 0x0000000000044947 */ /* 0x000fea0003800000 */
[----:B------:R-:W-:Y:S05]  /*1770*/  BPT.TRAP 0x1 ;  /* 0x000000040000795c */ /* 0x000fea0000300000 */
.L_x_24:
[----:B------:R-:W-:Y:S05]  /*1780*/  BSYNC.RECONVERGENT B0 ;  /* 0x0000000000007941 */ /* 0x000fea0003800200 */
.L_x_23:
[----:B------:R-:W-:Y:S02]  /*1790*/  UIADD3 UR6, UPT, UPT, UR17, 0x1, URZ ;  /* 0x0000000111067890 */ /* 0x000fe4000fffe0ff */
[----:B------:R-:W-:Y:S02]  /*17a0*/  ULEA UR32, UR17, UR4, 0xd ;  /* 0x0000000411207291 */ /* 0x000fe4000f8e68ff */
[----:B------:R-:W-:Y:S02]  /*17b0*/  UISETP.NE.AND UP0, UPT, UR6, 0x5, UPT ;  /* 0x000000050600788c */ /* 0x000fe4000bf05270 */
[----:B------:R-:W-:Y:S02]  /*17c0*/  UIADD3 UR26, UP1, UPT, UR22, 0x80, URZ ;  /* 0x00000080161a7890 */ /* 0x000fe4000ff3e0ff */
[----:B------:R-:W-:Y:S02]  /*17d0*/  USEL UR9, URZ, 0x1, UP0 ;  /* 0x00000001ff097887 */ /* 0x000fe40008000000 */
[----:B------:R-:W-:-:S02]  /*17e0*/  USEL UR6, UR6, URZ, UP0 ;  /* 0x000000ff06067287 */ /* 0x000fc40008000000 */
[----:B------:R-:W-:Y:S02]  /*17f0*/  UIADD3 UR20, UP0, UPT, UR22, 0x180, URZ ;  /* 0x0000018016147890 */ /* 0x000fe4000ff1e0ff */
[----:B------:R-:W-:Y:S01]  /*1800*/  ULEA UR8, UR6, UR4, 0x3 ;  /* 0x0000000406087291 */ /* 0x000fe2000f8e18ff */
[----:B------:R-:W-:Y:S01]  /*1810*/  LOP3.LUT R15, R15, UR9, RZ, 0x3c, !PT ;  /* 0x000000090f0f7c12 */ /* 0x000fe2000f8e3cff */
[----:B------:R-:W-:Y:S02]  /*1820*/  USHF.L.U32 UR34, UR16, 0x6, URZ ;  /* 0x0000000610227899 */ /* 0x000fe400080006ff */
[----:B------:R-:W-:Y:S01]  /*1830*/  UIADD3.X UR27, UPT, UPT, URZ, UR23, URZ, UP1, !UPT ;  /* 0x00000017ff1b7290 */ /* 0x000fe20008ffe4ff */
[----:B-1----:R-:W-:Y:S01]  /*1840*/  SHF.L.U32 R2, R15, 0x1f, RZ ;  /* 0x0000001f0f027819 */ /* 0x002fe200000006ff */
[----:B------:R-:W-:Y:S02]  /*1850*/  UIADD3 UR32, UPT, UPT, UR32, 0x4400, URZ ;  /* 0x0000440020207890 */ /* 0x000fe4000fffe0ff */
[----:B------:R-:W-:Y:S01]  /*1860*/  UIADD3.X UR21, UPT, UPT, URZ, UR23, URZ, UP0, !UPT ;  /* 0x00000017ff157290 */ /* 0x000fe200087fe4ff */
[----:B------:R1:W1:Y:S01]  /*1870*/  SYNCS.PHASECHK.TRANS64.TRYWAIT P0, [UR8+0x28], R2 ;  /* 0x00002802ff0075a7 */ /* 0x0002620008001108 */
[----:B------:R-:W-:Y:S01]  /*1880*/  ULEA UR8, UR17, UR4, 0xc ;  /* 0x0000000411087291 */ /* 0x000fe2000f8e60ff */
[----:B------:R-:W-:Y:S01]  /*1890*/  UMOV UR18, 0x0 ;  /* 0x0000000000127882 */ /* 0x000fe20000000000 */
[----:B------:R-:W-:-:S02]  /*18a0*/  UMOV UR19, 0x10000000 ;  /* 0x1000000000137882 */ /* 0x000fc40000000000 */
[----:B------:R-:W-:Y:S01]  /*18b0*/  UIADD3 UR8, UPT, UPT, UR8, 0xe400, URZ ;  /* 0x0000e40008087890 */ /* 0x000fe2000fffe0ff */
[----:B------:R1:W-:Y:S01]  /*18c0*/  UTMALDG.3D [UR32], [UR26], desc[UR18] ;  /* 0x000012201a0075b4 */ /* 0x0003e20008011000 */
[----:B------:R-:W-:Y:S01]  /*18d0*/  UMOV UR12, UR36 ;  /* 0x00000024000c7c82 */ /* 0x000fe20008000000 */
[----:B------:R-:W-:Y:S01]  /*18e0*/  UMOV UR9, UR33 ;  /* 0x0000002100097c82 */ /* 0x000fe20008000000 */
[----:B------:R-:W-:Y:S01]  /*18f0*/  UMOV UR10, UR34 ;  /* 0x00000022000a7c82 */ /* 0x000fe20008000000 */
[----:B------:R-:W-:Y:S01]  /*1900*/  UIADD3 UR16, UPT, UPT, UR16, 0x1, URZ ;  /* 0x0000000110107890 */ /* 0x000fe2000fffe0ff */
[----:B------:R-:W-:Y:S01]  /*1910*/  UMOV UR24, UR5 ;  /* 0x0000000500187c82 */ /* 0x000fe20008000000 */
[----:B------:R-:W-:Y:S02]  /*1920*/  UMOV UR17, UR6 ;  /* 0x0000000600117c82 */ /* 0x000fe40008000000 */
[----:B------:R1:W-:Y:S01]  /*1930*/  UTMALDG.3D [UR8], [UR20], desc[UR18] ;  /* 0x00001208140075b4 */ /* 0x0003e20008011000 */
[----:B------:R-:W-:-:S09]  /*1940*/  UISETP.NE.AND UP0, UPT, UR16, UR5, UPT ;  /* 0x000000051000728c */ /* 0x000fd2000bf05270 */
[----:B------:R-:W-:Y:S05]  /*1950*/  BRA.U UP0, `(.L_x_25) ;  /* 0xfffffffd00607547 */ /* 0x000fea000b83ffff */
.L_x_20:
[----:B-1----:R-:W-:Y:S01]  /*1960*/  ULEA UR8, UR6, UR4, 0x3 ;  /* 0x0000000406087291 */ /* 0x002fe2000f8e18ff */
[----:B------:R-:W-:Y:S01]  /*1970*/  SHF.L.U32 R2, R15, 0x1f, RZ ;  /* 0x0000001f0f027819 */ /* 0x000fe200000006ff */
[----:B------:R-:W-:Y:S01]  /*1980*/  @!P1 SYNCS.ARRIVE.TRANS64.A1T0 RZ, [UR4+0x68], RZ ;  /* 0x000068ffffff99a7 */ /* 0x000fe20008100004 */
[----:B------:R-:W-:-:S06]  /*1990*/  UISETP.GT.AND UP0, UPT, UR15, UR14, UPT ;  /* 0x0000000e0f00728c */ /* 0x000fcc000bf04270 */
[----:B--2---:R1:W2:Y:S03]  /*19a0*/  SYNCS.PHASECHK.TRANS64.TRYWAIT P0, [UR8+0x28], R2 ;  /* 0x00002802ff0075a7 */ /* 0x0042a60008001108 */
[----:B------:R-:W-:Y:S05]  /*19b0*/  BRA.U !UP0, `(.L_x_26) ;  /* 0x0000000108ac7547 */ /* 0x000fea000b800000 */
[----:B------:R-:W-:Y:S01]  /*19c0*/  UIADD3 UR21, UPT, UPT, UR7, UR24, URZ ;  /* 0x0000001807157290 */ /* 0x000fe2000fffe0ff */
[----:B------:R-:W-:-:S11]  /*19d0*/  UMOV UR25, UR6 ;  /* 0x0000000600197c82 */ /* 0x000fd60008000000 */
.L_x_31:
[----:B-1----:R-:W-:Y:S01]  /*19e0*/  ULEA UR17, UR25, UR4, 0x3 ;  /* 0x0000000419117291 */ /* 0x002fe2000f8e18ff */
[----:B--2---:R-:W-:Y:S01]  /*19f0*/  @!P5 MOV R3, 0x3000 ;  /* 0x000030000003d802 */ /* 0x004fe20000000f00 */
[----:B--2---:R-:W-:Y:S10]  /*1a00*/  @P0 BRA `(.L_x_27) ;  /* 0x00000000000c0947 */ /* 0x004ff40003800000 */
[----:B------:R-:W-:-:S04]  /*1a10*/  SHF.L.U32 R5, R15, 0x1f, RZ ;  /* 0x0000001f0f057819 */ /* 0x000fc800000006ff */
[----:B------:R-:W2:Y:S02]  /*1a20*/  SYNCS.PHASECHK.TRANS64.TRYWAIT P0, [UR17+0x28], R5 ;  /* 0x00002805ff0075a7 */ /* 0x000ea40008001111 */
[----:B--2---:R-:W-:Y:S05]  /*1a30*/  @!P0 BRA `(.L_x_28) ;  /* 0x0000004c00e08947 */ /* 0x004fea0003800000 */
.L_x_27:
[----:B------:R2:W-:Y:S01]  /*1a40*/  @!P5 SYNCS.ARRIVE.TRANS64 RZ, [UR17], R3 ;  /* 0x00000003ffffd9a7 */ /* 0x0005e20008000011 */
[----:B------:R-:W-:Y:S04]  /*1a50*/  BSSY.RECONVERGENT B0, `(.L_x_29) ;  /* 0x0000003000007945 */ /* 0x000fe80003800200 */
[----:B------:R-:W-:Y:S05]  /*1a60*/  @P4 BRA `(.L_x_30) ;  /* 0x0000000000044947 */ /* 0x000fea0003800000 */
[----:B------:R-:W-:Y:S05]  /*1a70*/  BPT.TRAP 0x1 ;  /* 0x000000040000795c */ /* 0x000fea0000300000 */
.L_x_30:
[----:B------:R-:W-:Y:S05]  /*1a80*/  BSYNC.RECONVERGENT B0 ;  /* 0x0000000000007941 */ /* 0x000fea0003800200 */
.L_x_29:
        /* <DEDUP_REMOVED lines=10> */
[----:B------:R-:W-:Y:S01]  /*1b30*/  UIADD3 UR16, UPT, UPT, UR16, 0x4400, URZ ;  /* 0x0000440010107890 */ /* 0x000fe2000fffe0ff */
[----:B-1----:R-:W-:Y:S01]  /*1b40*/  SHF.L.U32 R2, R15, 0x1f, RZ ;  /* 0x0000001f0f027819 */ /* 0x002fe200000006ff */
[----:B------:R-:W-:Y:S02]  /*1b50*/  UIADD3.X UR31, UPT, UPT, URZ, UR23, URZ, UP1, !UPT ;  /* 0x00000017ff1f7290 */ /* 0x000fe40008ffe4ff */
[----:B------:R-:W-:Y:S01]  /*1b60*/  UIADD3.X UR29, UPT, UPT, URZ, UR23, URZ, UP0, !UPT ;  /* 0x00000017ff1d7290 */ /* 0x000fe200087fe4ff */
[----:B------:R1:W1:Y:S01]  /*1b70*/  SYNCS.PHASECHK.TRANS64.TRYWAIT P0, [UR8+0x28], R2 ;  /* 0x00002802ff0075a7 */ /* 0x0002620008001108 */
[----:B------:R-:W-:Y:S01]  /*1b80*/  ULEA UR8, UR25, UR4, 0xc ;  /* 0x0000000419087291 */ /* 0x000fe2000f8e60ff */
[----:B------:R-:W-:Y:S01]  /*1b90*/  UMOV UR26, 0x0 ;  /* 0x00000000001a7882 */ /* 0x000fe20000000000 */
[----:B------:R-:W-:-:S02]  /*1ba0*/  UMOV UR27, 0x10000000 ;  /* 0x10000000001b7882 */ /* 0x000fc40000000000 */
[----:B------:R-:W-:Y:S01]  /*1bb0*/  UIADD3 UR8, UPT, UPT, UR8, 0xe400, URZ ;  /* 0x0000e40008087890 */ /* 0x000fe2000fffe0ff */
[----:B------:R-:W-:Y:S01]  /*1bc0*/  UMOV UR19, UR35 ;  /* 0x0000002300137c82 */ /* 0x000fe20008000000 */
[----:B------:R-:W-:Y:S01]  /*1bd0*/  UMOV UR20, UR36 ;  /* 0x0000002400147c82 */ /* 0x000fe20008000000 */
[----:B------:R-:W-:Y:S01]  /*1be0*/  UMOV UR12, UR36 ;  /* 0x00000024000c7c82 */ /* 0x000fe20008000000 */
[----:B------:R-:W-:Y:S01]  /*1bf0*/  UMOV UR9, UR17 ;  /* 0x0000001100097c82 */ /* 0x000fe20008000000 */
[----:B------:R-:W-:Y:S01]  /*1c00*/  UMOV UR10, UR18 ;  /* 0x00000012000a7c82 */ /* 0x000fe20008000000 */
[----:B------:R1:W-:Y:S01]  /*1c10*/  UTMALDG.3D [UR16], [UR30], desc[UR26] ;  /* 0x00001a101e0075b4 */ /* 0x0003e20008011000 */
[----:B------:R-:W-:Y:S01]  /*1c20*/  UIADD3 UR24, UPT, UPT, UR24, 0x1, URZ ;  /* 0x0000000118187890 */ /* 0x000fe2000fffe0ff */
[----:B------:R-:W-:-:S03]  /*1c30*/  UMOV UR25, UR6 ;  /* 0x0000000600197c82 */ /* 0x000fc60008000000 */
[----:B------:R-:W-:Y:S01]  /*1c40*/  UISETP.NE.AND UP0, UPT, UR24, UR21, UPT ;  /* 0x000000151800728c */ /* 0x000fe2000bf05270 */
[----:B------:R1:W-:Y:S08]  /*1c50*/  UTMALDG.3D [UR8], [UR28], desc[UR26] ;  /* 0x00001a081c0075b4 */ /* 0x0003f00008011000 */
[----:B------:R-:W-:Y:S05]  /*1c60*/  BRA.U UP0, `(.L_x_31) ;  /* 0xfffffffd005c7547 */ /* 0x000fea000b83ffff */
.L_x_26:
[C---:B-1----:R-:W-:Y:S01]  /*1c70*/  LEA R2, R14.reuse, UR4, 0x3 ;  /* 0x000000040e027c11 */ /* 0x042fe2000f8e18ff */
[----:B------:R-:W-:Y:S01]  /*1c80*/  NOP ;  /* 0x0000000000007918 */ /* 0x000fe20000000000 */
[----:B--2---:R-:W-:Y:S02]  /*1c90*/  SHF.L.U32 R3, R13, 0x1f, RZ ;  /* 0x0000001f0d037819 */ /* 0x004fe400000006ff */
[----:B------:R-:W-:Y:S02]  /*1ca0*/  LEA R4, R14, UR4, 0x4 ;  /* 0x000000040e047c11 */ /* 0x000fe4000f8e20ff */
[----:B------:R-:W1:Y:S02]  /*1cb0*/  SYNCS.PHASECHK.TRANS64.TRYWAIT P0, [R2+URZ+0x70], R3 ;  /* 0x00007003020075a7 */ /* 0x000e6400080011ff */
[----:B-1----:R-:W-:Y:S05]  /*1cc0*/  @!P0 BRA `(.L_x_32) ;  /* 0x0000004c00548947 */ /* 0x002fea0003800000 */
.L_x_99:
[----:B------:R-:W2:Y:S01]  /*1cd0*/  LDS.128 R4, [R4+0x100] ;  /* 0x0001000004047984 */ /* 0x000ea20000000c00 */
[----:B---3--:R-:W-:Y:S01]  /*1ce0*/  ISETP.GE.AND P0, PT, R72, 0x1, PT ;  /* 0x000000014800780c */ /* 0x008fe20003f06270 */
[----:B-1----:R-:W-:Y:S01]  /*1cf0*/  VIADD R2, R2, 0x80 ;  /* 0x0000008002027836 */ /* 0x002fe20000000000 */
[----:B------:R-:W-:Y:S01]  /*1d00*/  @!PT LDS RZ, [RZ] ;  /* 0x00000000fffff984 */ /* 0x000fe20000000800 */
[----:B------:R-:W-:Y:S01]  /*1d10*/  @!PT LDS RZ, [RZ] ;  /* 0x00000000fffff984 */ /* 0x000fe20000000800 */
[----:B------:R-:W-:Y:S01]  /*1d20*/  @!PT LDS RZ, [RZ] ;  /* 0x00000000fffff984 */ /* 0x000fe20000000800 */
[----:B------:R-:W-:Y:S01]  /*1d30*/  @!PT LDS RZ, [RZ] ;  /* 0x00000000fffff984 */ /* 0x000fe20000000800 */
[----:B------:R1:W-:Y:S06]  /*1d40*/  MEMBAR.ALL.CTA ;  /* 0x0000000000007992 */ /* 0x0003ec0000008000 */
[----:B-1----:R-:W1:Y:S01]  /*1d50*/  FENCE.VIEW.ASYNC.S ;  /* 0x00000000000073c6 */ /* 0x002e620000000000 */
[----:B------:R-:W-:-:S04]  /*1d60*/  PRMT R2, RZ, 0x654, R2 ;  /* 0x00000654ff027816 */ /* 0x000fc80000000002 */
[----:B-1----:R1:W-:Y:S01]  /*1d70*/  SYNCS.ARRIVE.TRANS64.RED.A1T0 RZ, [R2+URZ], RZ ;  /* 0x000000ff02ff79a7 */ /* 0x0023e200081004ff */
[----:B--2---:R-:W-:-:S13]  /*1d80*/  LOP3.LUT P2, RZ, R6, 0x1, RZ, 0xc0, !PT ;  /* 0x0000000106ff7812 */ /* 0x004fda000784c0ff */
[----:B------:R-:W-:Y:S01]  /*1d90*/  @P2 SHF.R.U32.HI R3, RZ, 0x10, R5 ;  /* 0x00000010ff032819 */ /* 0x000fe20000011605 */
[----:B------:R-:W-:Y:S01]  /*1da0*/  VOTEU.ANY UP0, P2 ;  /* 0x0000000000ff7886 */ /* 0x000fe20001000100 */
[----:B------:R-:W-:Y:S02]  /*1db0*/  @P2 MOV R11, R4 ;  /* 0x00000004000b2202 */ /* 0x000fe40000000f00 */
[----:B------:R-:W-:Y:S02]  /*1dc0*/  @P2 R2UR.BROADCAST UR8, R3 ;  /* 0x00000000030822ca */ /* 0x000fe400008e0000 */
[----:B------:R-:W-:-:S11]  /*1dd0*/  @P2 LOP3.LUT R8, R5, 0xffff, RZ, 0xc0, !PT ;  /* 0x0000ffff05082812 */ /* 0x000fd600078ec0ff */
[----:B------:R-:W-:Y:S01]  /*1de0*/  @UP0 UMOV UR36, UR8 ;  /* 0x0000000800240c82 */ /* 0x000fe20008000000 */
[----:B-1----:R-:W-:Y:S05]  /*1df0*/  @!P0 BRA `(.L_x_33) ;  /* 0x0000000000b88947 */ /* 0x002fea0003800000 */
[----:B------:R-:W4:Y:S01]  /*1e00*/  LDC.64 R4, c[0x0][0xb18] ;  /* 0x0002c600ff047b82 */ /* 0x000f220000000a00 */
[----:B------:R-:W-:-:S07]  /*1e10*/  ISETP.NE.AND P3, PT, R72, 0x1, PT ;  /* 0x000000014800780c */ /* 0x000fce0003f65270 */
[----:B------:R-:W1:Y:S08]  /*1e20*/  LDC.64 R6, c[0x0][0xb10] ;  /* 0x0002c400ff067b82 */ /* 0x000e700000000a00 */
[----:B------:R-:W2:Y:S08]  /*1e30*/  LDC R16, c[0x0][0xb20] ;  /* 0x0002c800ff107b82 */ /* 0x000eb00000000800 */
[----:B------:R-:W3:Y:S01]  /*1e40*/  LDC R18, c[0x0][0xb0c] ;  /* 0x0002c300ff127b82 */ /* 0x000ee20000000800 */
[----:B----4-:R-:W-:Y:S01]  /*1e50*/  IMAD.HI.U32 R17, R0, R5, RZ ;  /* 0x0000000500117227 */ /* 0x010fe200078e00ff */
[----:B------:R-:W-:-:S03]  /*1e60*/  ISETP.NE.AND P0, PT, R4, 0x1, PT ;  /* 0x000000010400780c */ /* 0x000fc60003f05270 */
[----:B------:R-:W-:-:S03]  /*1e70*/  IMAD.HI.U32 R5, R8, R5, RZ ;  /* 0x0000000508057227 */ /* 0x000fc600078e00ff */
[----:B------:R-:W4:Y:S01]  /*1e80*/  LDC.64 R2, c[0x0][0xb28] ;  /* 0x0002ca00ff027b82 */ /* 0x000f220000000a00 */
[----:B-1----:R-:W-:-:S04]  /*1e90*/  IMAD.HI.U32 R20, R9, R6, RZ ;  /* 0x0000000609147227 */ /* 0x002fc800078e00ff */
[----:B------:R-:W-:Y:S01]  /*1ea0*/  IMAD.HI.U32 R22, R11, R6, RZ ;  /* 0x000000060b167227 */ /* 0x000fe200078e00ff */
[----:B------:R-:W-:Y:S02]  /*1eb0*/  SHF.R.U32.HI R20, RZ, R7, R20 ;  /* 0x00000007ff147219 */ /* 0x000fe40000011614 */
[-C--:B--2---:R-:W-:Y:S02]  /*1ec0*/  SHF.R.U32.HI R17, RZ, R16.reuse, R17 ;  /* 0x00000010ff117219 */ /* 0x084fe40000011611 */
[----:B------:R-:W-:Y:S02]  /*1ed0*/  SHF.R.U32.HI R5, RZ, R16, R5 ;  /* 0x00000010ff057219 */ /* 0x000fe40000011605 */
[----:B------:R-:W-:Y:S02]  /*1ee0*/  SEL R17, R0, R17, !P0 ;  /* 0x0000001100117207 */ /* 0x000fe40004000000 */
[----:B------:R-:W-:Y:S02]  /*1ef0*/  SHF.R.U32.HI R22, RZ, R7, R22 ;  /* 0x00000007ff167219 */ /* 0x000fe40000011616 */
[----:B---3--:R-:W-:-:S02]  /*1f00*/  ISETP.NE.AND P1, PT, R18, 0x1, PT ;  /* 0x000000011200780c */ /* 0x008fc40003f25270 */
[----:B------:R-:W-:Y:S02]  /*1f10*/  SEL R5, R8, R5, !P0 ;  /* 0x0000000508057207 */ /* 0x000fe40004000000 */
[----:B------:R-:W-:Y:S02]  /*1f20*/  SEL R19, R9, R20, !P1 ;  /* 0x0000001409137207 */ /* 0x000fe40004800000 */
[----:B------:R-:W-:Y:S01]  /*1f30*/  SEL R7, R11, R22, !P1 ;  /* 0x000000160b077207 */ /* 0x000fe20004800000 */
[----:B----4-:R-:W-:-:S04]  /*1f40*/  IMAD.HI.U32 R20, R17, R2, RZ ;  /* 0x0000000211147227 */ /* 0x010fc800078e00ff */
[----:B------:R-:W-:Y:S01]  /*1f50*/  IMAD.HI.U32 R6, R19, R2, RZ ;  /* 0x0000000213067227 */ /* 0x000fe200078e00ff */
[----:B------:R-:W-:-:S04]  /*1f60*/  @P3 SHF.R.U32.HI R17, RZ, R3, R20 ;  /* 0x00000003ff113219 */ /* 0x000fc80000011614 */
[----:B------:R-:W-:Y:S01]  /*1f70*/  @P3 SHF.R.U32.HI R19, RZ, R3, R6 ;  /* 0x00000003ff133219 */ /* 0x000fe20000011606 */
[----:B------:R-:W-:-:S04]  /*1f80*/  IMAD R17, R72, R17, RZ ;  /* 0x0000001148117224 */ /* 0x000fc800078e02ff */
[----:B------:R-:W-:Y:S01]  /*1f90*/  IMAD R6, R72, R19, RZ ;  /* 0x0000001348067224 */ /* 0x000fe200078e02ff */
[C---:B------:R-:W-:Y:S02]  /*1fa0*/  ISETP.GE.AND P0, PT, R5.reuse, R17, PT ;  /* 0x000000110500720c */ /* 0x040fe40003f06270 */
[----:B------:R-:W-:Y:S02]  /*1fb0*/  IADD3 R17, PT, PT, -R5, RZ, RZ ;  /* 0x000000ff05117210 */ /* 0x000fe40007ffe1ff */
[----:B------:R-:W-:Y:S01]  /*1fc0*/  ISETP.GE.OR P0, PT, R7, R6, P0 ;  /* 0x000000060700720c */ /* 0x000fe20000706670 */
[----:B------:R-:W-:-:S04]  /*1fd0*/  IMAD.HI.U32 R6, R5, R2, RZ ;  /* 0x0000000205067227 */ /* 0x000fc800078e00ff */
[----:B------:R-:W-:Y:S01]  /*1fe0*/  IMAD R8, R4, R17, R8 ;  /* 0x0000001104087224 */ /* 0x000fe200078e0208 */
[----:B------:R-:W-:-:S04]  /*1ff0*/  SHF.R.U32.HI R6, RZ, R3, R6 ;  /* 0x00000003ff067219 */ /* 0x000fc80000011606 */
[----:B------:R-:W-:-:S03]  /*2000*/  SEL R6, R5, R6, !P3 ;  /* 0x0000000605067207 */ /* 0x000fc60005800000 */
[----:B------:R-:W-:-:S04]  /*2010*/  @!P0 IMAD.HI.U32 R16, R7, R2, RZ ;  /* 0x0000000207108227 */ /* 0x000fc800078e00ff */
[----:B------:R-:W-:Y:S01]  /*2020*/  IMAD.MOV R2, RZ, RZ, -R6 ;  /* 0x000000ffff027224 */ /* 0x000fe200078e0a06 */
[----:B------:R-:W-:-:S03]  /*2030*/  @!P0 SHF.R.U32.HI R16, RZ, R3, R16 ;  /* 0x00000003ff108219 */ /* 0x000fc60000011610 */
[----:B------:R-:W-:Y:S01]  /*2040*/  IMAD R2, R72, R2, R5 ;  /* 0x0000000248027224 */ /* 0x000fe200078e0205 */
[----:B------:R-:W-:-:S05]  /*2050*/  @!P0 SEL R3, R7, R16, !P3 ;  /* 0x0000001007038207 */ /* 0x000fca0005800000 */
[--C-:B------:R-:W-:Y:S02]  /*2060*/  @!P0 IMAD.IADD R6, R6, 0x1, -R3.reuse ;  /* 0x0000000106068824 */ /* 0x100fe400078e0a03 */
[----:B------:R-:W-:Y:S01]  /*2070*/  @!P0 IMAD R3, R2, R19, R3 ;  /* 0x0000001302038224 */ /* 0x000fe200078e0203 */
[----:B------:R-:W-:Y:S01]  /*2080*/  IADD3 R2, PT, PT, -R7, RZ, RZ ;  /* 0x000000ff07027210 */ /* 0x000fe20007ffe1ff */
[----:B------:R-:W-:Y:S02]  /*2090*/  @!P0 IMAD R5, R72, R6, R7 ;  /* 0x0000000648058224 */ /* 0x000fe400078e0207 */
[----:B------:R-:W-:Y:S02]  /*20a0*/  @!P0 IMAD.MOV.U32 R7, RZ, RZ, R3 ;  /* 0x000000ffff078224 */ /* 0x000fe400078e0003 */
[----:B------:R-:W-:Y:S02]  /*20b0*/  IMAD R2, R18, R2, R11 ;  /* 0x0000000212027224 */ /* 0x000fe400078e020b */
[----:B------:R-:W-:-:S02]  /*20c0*/  IMAD R8, R5, R4, R8 ;  /* 0x0000000405087224 */ /* 0x000fc400078e0208 */
[----:B------:R-:W-:Y:S02]  /*20d0*/  IMAD R11, R7, R18, R2 ;  /* 0x00000012070b7224 */ /* 0x000fe400078e0202 */
.L_x_33:
[----:B------:R-:W1:Y:S02]  /*20e0*/  LDCU UR8, c[0x0][0xb30] ;  /* 0x00016600ff0877ac */ /* 0x000e640008000800 */
[----:B-1----:R-:W-:-:S09]  /*20f0*/  UISETP.NE.AND UP0, UPT, UR8, 0x1, UPT ;  /* 0x000000010800788c */ /* 0x002fd2000bf05270 */
[----:B------:R-:W-:Y:S05]  /*2100*/  BRA.U UP0, `(.L_x_34) ;  /* 0x0000000100407547 */ /* 0x000fea000b800000 */
[----:B------:R-:W1:Y:S08]  /*2110*/  LDC.64 R4, c[0x0][0xb10] ;  /* 0x0002c400ff047b82 */ /* 0x000e700000000a00 */
[----:B------:R-:W2:Y:S08]  /*2120*/  LDC.64 R2, c[0x0][0xb18] ;  /* 0x0002c600ff027b82 */ /* 0x000eb00000000a00 */
[----:B------:R-:W3:Y:S08]  /*2130*/  LDC R6, c[0x0][0xb20] ;  /* 0x0002c800ff067b82 */ /* 0x000ef00000000800 */
[----:B------:R-:W4:Y:S01]  /*2140*/  LDC R16, c[0x0][0xb0c] ;  /* 0x0002c300ff107b82 */ /* 0x000f220000000800 */
[----:B-1----:R-:W-:-:S05]  /*2150*/  IMAD.HI.U32 R4, R11, R4, RZ ;  /* 0x000000040b047227 */ /* 0x002fca00078e00ff */
[----:B------:R-:W-:Y:S01]  /*2160*/  SHF.R.U32.HI R4, RZ, R5, R4 ;  /* 0x00000005ff047219 */ /* 0x000fe20000011604 */
[----:B--2---:R-:W-:Y:S01]  /*2170*/  IMAD.HI.U32 R3, R8, R3, RZ ;  /* 0x0000000308037227 */ /* 0x004fe200078e00ff */
[----:B------:R-:W-:-:S04]  /*2180*/  ISETP.NE.AND P0, PT, R2, 0x1, PT ;  /* 0x000000010200780c */ /* 0x000fc80003f05270 */
[----:B---3--:R-:W-:-:S04]  /*2190*/  SHF.R.U32.HI R3, RZ, R6, R3 ;  /* 0x00000006ff037219 */ /* 0x008fc80000011603 */
[----:B------:R-:W-:Y:S02]  /*21a0*/  SEL R3, R8, R3, !P0 ;  /* 0x0000000308037207 */ /* 0x000fe40004000000 */
[----:B----4-:R-:W-:-:S04]  /*21b0*/  ISETP.NE.AND P1, PT, R16, 0x1, PT ;  /* 0x000000011000780c */ /* 0x010fc80003f25270 */
[----:B------:R-:W-:-:S05]  /*21c0*/  SEL R4, R11, R4, !P1 ;  /* 0x000000040b047207 */ /* 0x000fca0004800000 */
[----:B------:R-:W-:Y:S02]  /*21d0*/  IMAD.IADD R5, R3, 0x1, -R4 ;  /* 0x0000000103057824 */ /* 0x000fe400078e0a04 */
[----:B------:R-:W-:Y:S02]  /*21e0*/  IMAD.IADD R3, R4, 0x1, -R3 ;  /* 0x0000000104037824 */ /* 0x000fe400078e0a03 */
[----:B------:R-:W-:Y:S02]  /*21f0*/  IMAD R11, R5, R16, R11 ;  /* 0x00000010050b7224 */ /* 0x000fe400078e020b */
[----:B------:R-:W-:-:S07]  /*2200*/  IMAD R8, R3, R2, R8 ;  /* 0x0000000203087224 */ /* 0x000fce00078e0208 */
.L_x_34:
[----:B------:R-:W-:Y:S01]  /*2210*/  VIADD R14, R14, 0x1 ;  /* 0x000000010e0e7836 */ /* 0x000fe20000000000 */
[----:B------:R-:W-:Y:S01]  /*2220*/  PLOP3.LUT P1, PT, PT, PT, PT, 0x80, 0x8 ;  /* 0x000000000008781c */ /* 0x000fe20003f2f070 */
[----:B------:R-:W-:Y:S02]  /*2230*/  IMAD.IADD R165, R11, 0x1, R154 ;  /* 0x000000010ba57824 */ /* 0x000fe400078e029a */
[----:B------:R-:W-:Y:S01]  /*2240*/  IMAD.IADD R155, R8, 0x1, R143 ;  /* 0x00000001089b7824 */ /* 0x000fe200078e028f */
[----:B------:R-:W-:-:S04]  /*2250*/  ISETP.NE.AND P0, PT, R14, 0x2, PT ;  /* 0x000000020e00780c */ /* 0x000fc80003f05270 */
[----:B------:R-:W-:Y:S02]  /*2260*/  SEL R2, RZ, 0x1, P0 ;  /* 0x00000001ff027807 */ /* 0x000fe40000000000 */
[----:B------:R-:W-:Y:S02]  /*2270*/  SEL R14, R14, RZ, P0 ;  /* 0x000000ff0e0e7207 */ /* 0x000fe40000000000 */
[----:B------:R-:W-:Y:S01]  /*2280*/  LOP3.LUT R13, R13, R2, RZ, 0x3c, !PT ;  /* 0x000000020d0d7212 */ /* 0x000fe200078e3cff */
[----:B------:R-:W-:Y:S06]  /*2290*/  @P2 BRA `(.L_x_35) ;  /* 0xfffffff000982947 */ /* 0x000fec000383ffff */
[----:B------:R-:W-:Y:S01]  /*22a0*/  UIADD3 UR4, UPT, UPT, UR4, 0x28, URZ ;  /* 0x0000002804047890 */ /* 0x000fe2000fffe0ff */
[----:B------:R-:W-:-:S03]  /*22b0*/  SHF.L.U32 R3, R15, 0x1f, RZ ;  /* 0x0000001f0f037819 */ /* 0x000fc600000006ff */
[----:B------:R-:W-:-:S09]  /*22c0*/  ULEA UR5, UR6, UR4, 0x3 ;  /* 0x0000000406057291 */ /* 0x000fd2000f8e18ff */
[----:B------:R-:W1:Y:S02]  /*22d0*/  SYNCS.PHASECHK.TRANS64.TRYWAIT P0, [UR5], R3 ;  /* 0x00000003ff0075a7 */ /* 0x000e640008001105 */
[----:B-1----:R-:W-:Y:S05]  /*22e0*/  @!P0 BRA `(.L_x_36) ;  /* 0x0000004400e08947 */ /* 0x002fea0003800000 */
.L_x_101:
[----:B------:R-:W-:-:S04]  /*22f0*/  UIADD3 UR6, UPT, UPT, UR6, 0x1, URZ ;  /* 0x0000000106067890 */ /* 0x000fc8000fffe0ff */
[----:B------:R-:W-:-:S04]  /*2300*/  UISETP.NE.AND UP0, UPT, UR6, 0x5, UPT ;  /* 0x000000050600788c */ /* 0x000fc8000bf05270 */
[----:B------:R-:W-:Y:S02]  /*2310*/  USEL UR7, URZ, 0x1, UP0 ;  /* 0x00000001ff077887 */ /* 0x000fe40008000000 */
[----:B------:R-:W-:-:S04]  /*2320*/  USEL UR6, UR6, URZ, UP0 ;  /* 0x000000ff06067287 */ /* 0x000fc80008000000 */
[----:B------:R-:W-:Y:S01]  /*2330*/  ULEA UR5, UR6, UR4, 0x3 ;  /* 0x0000000406057291 */ /* 0x000fe2000f8e18ff */
[----:B------:R-:W-:-:S04]  /*2340*/  LOP3.LUT R2, R15, UR7, RZ, 0x3c, !PT ;  /* 0x000000070f027c12 */ /* 0x000fc8000f8e3cff */
[----:B-1----:R-:W-:-:S04]  /*2350*/  SHF.L.U32 R3, R2, 0x1f, RZ ;  /* 0x0000001f02037819 */ /* 0x002fc800000006ff */
[----:B------:R-:W1:Y:S02]  /*2360*/  SYNCS.PHASECHK.TRANS64.TRYWAIT P0, [UR5], R3 ;  /* 0x00000003ff0075a7 */ /* 0x000e640008001105 */
[----:B-1----:R-:W-:Y:S05]  /*2370*/  @!P0 BRA `(.L_x_37) ;  /* 0x0000004400d48947 */ /* 0x002fea0003800000 */
.L_x_103:
        /* <DEDUP_REMOVED lines=9> */
.L_x_105:
        /* <DEDUP_REMOVED lines=9> */
.L_x_107:
[----:B------:R-:W-:-:S04]  /*24a0*/  UIADD3 UR6, UPT, UPT, UR6, 0x1, URZ ;  /* 0x0000000106067890 */ /* 0x000fc8000fffe0ff */
[----:B------:R-:W-:-:S04]  /*24b0*/  UISETP.NE.AND UP0, UPT, UR6, 0x5, UPT ;  /* 0x000000050600788c */ /* 0x000fc8000bf05270 */
[----:B------:R-:W-:Y:S02]  /*24c0*/  USEL UR5, URZ, 0x1, UP0 ;  /* 0x00000001ff057887 */ /* 0x000fe40008000000 */
[----:B------:R-:W-:-:S04]  /*24d0*/  USEL UR6, UR6, URZ, UP0 ;  /* 0x000000ff06067287 */ /* 0x000fc80008000000 */
[----:B------:R-:W-:Y:S01]  /*24e0*/  ULEA UR6, UR6, UR4, 0x3 ;  /* 0x0000000406067291 */ /* 0x000fe2000f8e18ff */
[----:B-1----:R-:W-:-:S04]  /*24f0*/  LOP3.LUT R3, R2, UR5, RZ, 0x3c, !PT ;  /* 0x0000000502037c12 */ /* 0x002fc8000f8e3cff */
[----:B------:R-:W-:Y:S01]  /*2500*/  SHF.L.U32 R3, R3, 0x1f, RZ ;  /* 0x0000001f03037819 */ /* 0x000fe200000006ff */
[----:B----4-:R-:W-:-:S07]  /*2510*/  IMAD.U32 R0, RZ, RZ, UR6 ;  /* 0x00000006ff007e24 */ /* 0x010fce000f8e00ff */
.L_x_40:
[----:B-1----:R1:W2:Y:S02]  /*2520*/  SYNCS.PHASECHK.TRANS64.TRYWAIT P0, [R0+URZ], R3 ;  /* 0x00000003000075a7 */ /* 0x0022a400080011ff */
[----:B--2---:R-:W-:Y:S05]  /*2530*/  @!P0 NANOSLEEP.SYNCS 0x989680 ;  /* 0x009896800000895d */ /* 0x004fea0003900000 */
[----:B------:R-:W2:Y:S02]  /*2540*/  @!P0 SYNCS.PHASECHK.TRANS64 P0, [R0+URZ], R3 ;  /* 0x00000003000085a7 */ /* 0x000ea400080010ff */
[----:B--2---:R-:W-:Y:S05]  /*2550*/  @P0 EXIT ;  /* 0x000000000000094d */ /* 0x004fea0003800000 */
[----:B------:R-:W-:Y:S05]  /*2560*/  BRA `(.L_x_40) ;  /* 0xfffffffc00ec7947 */ /* 0x000fea000383ffff */
.L_x_17:
[----:B------:R-:W-:-:S04]  /*2570*/  UISETP.NE.AND UP1, UPT, UR37, URZ, UPT ;  /* 0x000000ff2500728c */ /* 0x000fc8000bf25270 */
[----:B------:R-:W-:-:S09]  /*2580*/  UISETP.NE.OR UP1, UPT, UR8, 0x1, UP1 ;  /* 0x000000010800788c */ /* 0x000fd20008f25670 */
[----:B------:R-:W-:Y:S05]  /*2590*/  BRA.U UP1, `(.L_x_41) ;  /* 0x0000000501487547 */ /* 0x000fea000b800000 */
[----:B------:R-:W-:Y:S01]  /*25a0*/  ISETP.NE.AND P2, PT, R2, RZ, PT ;  /* 0x000000ff0200720c */ /* 0x000fe20003f45270 */
[----:B------:R-:W-:Y:S01]  /*25b0*/  IMAD.MOV.U32 R12, RZ, RZ, 0x1 ;  /* 0x00000001ff0c7424 */ /* 0x000fe200078e00ff */
[----:B------:R-:W-:Y:S02]  /*25c0*/  CS2R R10, SRZ ;  /* 0x00000000000a7805 */ /* 0x000fe4000001ff00 */
[----:B------:R-:W-:Y:S01]  /*25d0*/  CS2R R8, SRZ ;  /* 0x0000000000087805 */ /* 0x000fe2000001ff00 */
[----:B------:R-:W-:Y:S01]  /*25e0*/  UMOV UR4, 0x400 ;  /* 0x0000040000047882 */ /* 0x000fe20000000000 */
[----:B------:R-:W-:Y:S01]  /*25f0*/  UMOV UR6, URZ ;  /* 0x000000ff00067c82 */ /* 0x000fe20008000000 */
[----:B------:R-:W-:-:S12]  /*2600*/  ULEA UR37, UR37, UR4, 0x18 ;  /* 0x0000000425257291 */ /* 0x000fd8000f8ec0ff */
.L_x_45:
[----:B------:R-:W-:Y:S02]  /*2610*/  LEA R0, R8, UR37, 0x3 ;  /* 0x0000002508007c11 */ /* 0x000fe4000f8e18ff */
[----:B------:R-:W-:-:S03]  /*2620*/  SHF.L.U32 R5, R9, 0x1f, RZ ;  /* 0x0000001f09057819 */ /* 0x000fc600000006ff */
[----:B------:R-:W-:Y:S01]  /*2630*/  VIADD R4, R0, 0xe0 ;  /* 0x000000e000047836 */ /* 0x000fe20000000000 */
[----:B------:R-:W1:Y:S02]  /*2640*/  SYNCS.PHASECHK.TRANS64.TRYWAIT P0, [R0+URZ+0xd0], R5 ;  /* 0x0000d005000075a7 */ /* 0x000e6400080011ff */
[----:B-1----:R-:W-:Y:S05]  /*2650*/  @!P0 BRA `(.L_x_42) ;  /* 0x0000004400648947 */ /* 0x002fea0003800000 */
.L_x_108:
[----:B------:R-:W-:Y:S01]  /*2660*/  ULEA UR5, UR6, UR37, 0x3 ;  /* 0x0000002506057291 */ /* 0x000fe2000f8e18ff */
[----:B------:R-:W-:Y:S02]  /*2670*/  PRMT R4, RZ, 0x654, R4 ;  /* 0x00000654ff047816 */ /* 0x000fe40000000004 */
[----:B-1----:R-:W-:Y:S01]  /*2680*/  SHF.L.U32 R5, R12, 0x1f, RZ ;  /* 0x0000001f0c057819 */ /* 0x002fe200000006ff */
[----:B------:R-:W-:Y:S01]  /*2690*/  UIADD3 UR4, UPT, UPT, UR5, 0x70, URZ ;  /* 0x0000007005047890 */ /* 0x000fe2000fffe0ff */
[----:B------:R1:W-:Y:S05]  /*26a0*/  SYNCS.ARRIVE.TRANS64.RED.A1T0 RZ, [R4+URZ], RZ ;  /* 0x000000ff04ff79a7 */ /* 0x0003ea00081004ff */
[----:B------:R-:W-:Y:S01]  /*26b0*/  IMAD.U32 R7, RZ, RZ, UR4 ;  /* 0x00000004ff077e24 */ /* 0x000fe2000f8e00ff */
[----:B------:R-:W2:Y:S04]  /*26c0*/  SYNCS.PHASECHK.TRANS64.TRYWAIT P0, [UR5+0x80], R5 ;  /* 0x00008005ff0075a7 */ /* 0x000ea80008001105 */
[----:B------:R-:W-:Y:S01]  /*26d0*/  PRMT R6, R2, 0x654, R7 ;  /* 0x0000065402067816 */ /* 0x000fe20000000007 */
[----:B-1----:R-:W-:Y:S01]  /*26e0*/  @!P2 IMAD.MOV.U32 R4, RZ, RZ, 0x10 ;  /* 0x00000010ff04a424 */ /* 0x002fe200078e00ff */
[----:B--2---:R-:W-:Y:S06]  /*26f0*/  @!P0 BRA `(.L_x_43) ;  /* 0x0000004400508947 */ /* 0x004fec0003800000 */
.L_x_110:
[----:B------:R-:W-:Y:S01]  /*2700*/  ULEA UR4, UR6, UR37, 0x4 ;  /* 0x0000002506047291 */ /* 0x000fe2000f8e20ff */
[----:B------:R-:W-:Y:S01]  /*2710*/  SEL R3, R6, R3, !P2 ;  /* 0x0000000306037207 */ /* 0x000fe20005000000 */
[----:B------:R-:W-:Y:S01]  /*2720*/  UIADD3 UR5, UPT, UPT, UR5, 0x70, URZ ;  /* 0x0000007005057890 */ /* 0x000fe2000fffe0ff */
[----:B-1----:R-:W-:Y:S01]  /*2730*/  LEA R0, R11, UR37, 0x3 ;  /* 0x000000250b007c11 */ /* 0x002fe2000f8e18ff */
[----:B------:R-:W-:Y:S01]  /*2740*/  UIADD3 UR4, UPT, UPT, UR4, 0x100, URZ ;  /* 0x0000010004047890 */ /* 0x000fe2000fffe0ff */
[----:B------:R-:W-:Y:S01]  /*2750*/  SHF.L.U32 R5, R10, 0x1f, RZ ;  /* 0x0000001f0a057819 */ /* 0x000fe200000006ff */
[----:B------:R1:W-:Y:S01]  /*2760*/  @!P2 SYNCS.ARRIVE.TRANS64.RED RZ, [R3+URZ], R4 ;  /* 0x0000000403ffa9a7 */ /* 0x0003e200080004ff */
[----:B------:R-:W-:Y:S01]  /*2770*/  UIADD3 UR6, UPT, UPT, UR6, 0x1, URZ ;  /* 0x0000000106067890 */ /* 0x000fe2000fffe0ff */
[----:B------:R-:W-:-:S03]  /*2780*/  VIADD R8, R8, 0x1 ;  /* 0x0000000108087836 */ /* 0x000fc60000000000 */
[----:B------:R-:W-:Y:S02]  /*2790*/  UISETP.NE.AND UP0, UPT, UR6, 0x2, UPT ;  /* 0x000000020600788c */ /* 0x000fe4000bf05270 */
[----:B------:R-:W-:Y:S06]  /*27a0*/  UGETNEXTWORKID.BROADCAST [UR4], [UR5] ;  /* 0x00000000040073ca */ /* 0x000fec0008000100 */
[----:B------:R-:W-:Y:S01]  /*27b0*/  USEL UR4, URZ, 0x1, UP0 ;  /* 0x00000001ff047887 */ /* 0x000fe20008000000 */
[----:B------:R-:W-:Y:S01]  /*27c0*/  ISETP.NE.AND P0, PT, R8, 0x2, PT ;  /* 0x000000020800780c */ /* 0x000fe20003f05270 */
[----:B------:R-:W-:Y:S01]  /*27d0*/  USEL UR6, UR6, URZ, UP0 ;  /* 0x000000ff06067287 */ /* 0x000fe20008000000 */
[----:B------:R-:W2:Y:S03]  /*27e0*/  SYNCS.PHASECHK.TRANS64.TRYWAIT P1, [R0+URZ+0x70], R5 ;  /* 0x00007005000075a7 */ /* 0x000ea600080211ff */
[----:B------:R-:W-:Y:S01]  /*27f0*/  LOP3.LUT R12, R12, UR4, RZ, 0x3c, !PT ;  /* 0x000000040c0c7c12 */ /* 0x000fe2000f8e3cff */
[----:B-12---:R-:W-:Y:S07]  /*2800*/  @!P1 BRA `(.L_x_44) ;  /* 0x0000004400249947 */ /* 0x006fee0003800000 */
.L_x_111:
[C---:B------:R-:W-:Y:S01]  /*2810*/  LEA R4, R11.reuse, UR37, 0x4 ;  /* 0x000000250b047c11 */ /* 0x040fe2000f8e20ff */
[----:B-1----:R-:W-:Y:S01]  /*2820*/  VIADD R0, R0, 0x80 ;  /* 0x0000008000007836 */ /* 0x002fe20000000000 */
[----:B------:R-:W-:Y:S01]  /*2830*/  SEL R8, R8, RZ, P0 ;  /* 0x000000ff08087207 */ /* 0x000fe20000000000 */
[----:B------:R-:W-:-:S03]  /*2840*/  VIADD R11, R11, 0x1 ;  /* 0x000000010b0b7836 */ /* 0x000fc60000000000 */
[----:B------:R-:W1:Y:S01]  /*2850*/  LDS.128 R4, [R4+0x100] ;  /* 0x0001000004047984 */ /* 0x000e620000000c00 */
[----:B------:R-:W-:Y:S02]  /*2860*/  PRMT R0, RZ, 0x654, R0 ;  /* 0x00000654ff007816 */ /* 0x000fe40000000000 */
[C---:B------:R-:W-:Y:S01]  /*2870*/  ISETP.NE.AND P1, PT, R11.reuse, 0x2, PT ;  /* 0x000000020b00780c */ /* 0x040fe20003f25270 */
[----:B------:R-:W-:Y:S01]  /*2880*/  @!PT LDS RZ, [RZ] ;  /* 0x00000000fffff984 */ /* 0x000fe20000000800 */
[----:B------:R-:W-:Y:S01]  /*2890*/  @!PT LDS RZ, [RZ] ;  /* 0x00000000fffff984 */ /* 0x000fe20000000800 */
[----:B------:R-:W-:Y:S01]  /*28a0*/  @!PT LDS RZ, [RZ] ;  /* 0x00000000fffff984 */ /* 0x000fe20000000800 */
[----:B------:R-:W-:Y:S01]  /*28b0*/  @!PT LDS RZ, [RZ] ;  /* 0x00000000fffff984 */ /* 0x000fe20000000800 */
[----:B------:R2:W-:Y:S06]  /*28c0*/  MEMBAR.ALL.CTA ;  /* 0x0000000000007992 */ /* 0x0005ec0000008000 */
[----:B--2---:R-:W2:Y:S01]  /*28d0*/  FENCE.VIEW.ASYNC.S ;  /* 0x00000000000073c6 */ /* 0x004ea20000000000 */
[----:B------:R-:W-:Y:S01]  /*28e0*/  SEL R11, R11, RZ, P1 ;  /* 0x000000ff0b0b7207 */ /* 0x000fe20000800000 */
[----:B--2---:R2:W-:Y:S01]  /*28f0*/  SYNCS.ARRIVE.TRANS64.RED.A1T0 RZ, [R0+URZ], RZ ;  /* 0x000000ff00ff79a7 */ /* 0x0045e200081004ff */
[----:B-1----:R-:W-:-:S02]  /*2900*/  LOP3.LUT P3, RZ, R6, 0x1, RZ, 0xc0, !PT ;  /* 0x0000000106ff7812 */ /* 0x002fc4000786c0ff */
[----:B------:R-:W-:-:S04]  /*2910*/  SEL R5, RZ, 0x1, P1 ;  /* 0x00000001ff057807 */ /* 0x000fc80000800000 */
[----:B------:R-:W-:Y:S02]  /*2920*/  LOP3.LUT R10, R10, R5, RZ, 0x3c, !PT ;  /* 0x000000050a0a7212 */ /* 0x000fe400078e3cff */
[----:B--2---:R-:W-:-:S04]  /*2930*/  SEL R0, RZ, 0x1, P0 ;  /* 0x00000001ff007807 */ /* 0x004fc80000000000 */
[----:B------:R-:W-:Y:S01]  /*2940*/  LOP3.LUT R9, R9, R0, RZ, 0x3c, !PT ;  /* 0x0000000009097212 */ /* 0x000fe200078e3cff */
[----:B------:R-:W-:Y:S06]  /*2950*/  @P3 BRA `(.L_x_45) ;  /* 0xfffffffc002c3947 */ /* 0x000fec000383ffff */
[----:B------:R-:W-:Y:S01]  /*2960*/  ULEA UR5, UR6, UR37, 0x3 ;  /* 0x0000002506057291 */ /* 0x000fe2000f8e18ff */
[----:B------:R-:W-:-:S08]  /*2970*/  SHF.L.U32 R3, R12, 0x1f, RZ ;  /* 0x0000001f0c037819 */ /* 0x000fd000000006ff */
[----:B------:R-:W1:Y:S02]  /*2980*/  SYNCS.PHASECHK.TRANS64 P0, [UR5+0x80], R3 ;  /* 0x00008003ff0075a7 */ /* 0x000e640008001005 */
[----:B-1----:R-:W-:Y:S05]  /*2990*/  @P0 BRA `(.L_x_46) ;  /* 0x0000000000080947 */ /* 0x002fea0003800000 */
[----:B------:R-:W1:Y:S02]  /*29a0*/  SYNCS.PHASECHK.TRANS64.TRYWAIT P0, [UR5+0x80], R3 ;  /* 0x00008003ff0075a7 */ /* 0x000e640008001105 */
[----:B-1----:R-:W-:Y:S05]  /*29b0*/  @!P0 BRA `(.L_x_47) ;  /* 0x0000004000cc8947 */ /* 0x002fea0003800000 */
.L_x_46:
[----:B------:R-:W-:-:S04]  /*29c0*/  UIADD3 UR4, UPT, UPT, UR6, 0x1, URZ ;  /* 0x0000000106047890 */ /* 0x000fc8000fffe0ff */
[----:B------:R-:W-:-:S04]  /*29d0*/  UISETP.NE.AND UP0, UPT, UR4, 0x2, UPT ;  /* 0x000000020400788c */ /* 0x000fc8000bf05270 */
[----:B------:R-:W-:Y:S02]  /*29e0*/  USEL UR7, URZ, 0x1, UP0 ;  /* 0x00000001ff077887 */ /* 0x000fe40008000000 */
[----:B------:R-:W-:-:S04]  /*29f0*/  USEL UR4, UR4, URZ, UP0 ;  /* 0x000000ff04047287 */ /* 0x000fc80008000000 */
[----:B------:R-:W-:Y:S01]  /*2a00*/  ULEA UR4, UR4, UR37, 0x3 ;  /* 0x0000002504047291 */ /* 0x000fe2000f8e18ff */
[----:B-1----:R-:W-:-:S04]  /*2a10*/  LOP3.LUT R3, R12, UR7, RZ, 0x3c, !PT ;  /* 0x000000070c037c12 */ /* 0x002fc8000f8e3cff */
[----:B------:R-:W-:-:S04]  /*2a20*/  SHF.L.U32 R0, R3, 0x1f, RZ ;  /* 0x0000001f03007819 */ /* 0x000fc800000006ff */
[----:B------:R-:W1:Y:S02]  /*2a30*/  SYNCS.PHASECHK.TRANS64 P0, [UR4+0x80], R0 ;  /* 0x00008000ff0075a7 */ /* 0x000e640008001004 */
[----:B-1----:R-:W-:Y:S05]  /*2a40*/  @P0 EXIT ;  /* 0x000000000000094d */ /* 0x002fea0003800000 */
[----:B------:R-:W-:Y:S02]  /*2a50*/  SHF.L.U32 R3, R3, 0x1f, RZ ;  /* 0x0000001f03037819 */ /* 0x000fe400000006ff */
[----:B------:R-:W-:-:S07]  /*2a60*/  MOV R0, UR4 ;  /* 0x0000000400007c02 */ /* 0x000fce0008000f00 */
.L_x_48:
[----:B-1----:R1:W2:Y:S02]  /*2a70*/  SYNCS.PHASECHK.TRANS64.TRYWAIT P0, [R0+URZ+0x80], R3 ;  /* 0x00008003000075a7 */ /* 0x0022a400080011ff */
[----:B--2---:R-:W-:Y:S05]  /*2a80*/  @!P0 NANOSLEEP.SYNCS 0x989680 ;  /* 0x009896800000895d */ /* 0x004fea0003900000 */
[----:B------:R-:W2:Y:S02]  /*2a90*/  @!P0 SYNCS.PHASECHK.TRANS64 P0, [R0+URZ+0x80], R3 ;  /* 0x00008003000085a7 */ /* 0x000ea400080010ff */
[----:B--2---:R-:W-:Y:S05]  /*2aa0*/  @P0 EXIT ;  /* 0x000000000000094d */ /* 0x004fea0003800000 */
[----:B------:R-:W-:Y:S05]  /*2ab0*/  BRA `(.L_x_48) ;  /* 0xfffffffc00ec7947 */ /* 0x000fea000383ffff */
.L_x_41:
[----:B------:R-:W-:-:S09]  /*2ac0*/  UISETP.NE.AND UP1, UPT, UR8, URZ, UPT ;  /* 0x000000ff0800728c */ /* 0x000fd2000bf25270 */
[----:B------:R-:W-:Y:S05]  /*2ad0*/  BRA.U UP1, `(.L_x_49) ;  /* 0x0000000d017c7547 */ /* 0x000fea000b800000 */
[----:B------:R-:W-:Y:S01]  /*2ae0*/  UMOV UR4, 0x40 ;  /* 0x0000004000047882 */ /* 0x000fe20000000000 */
[----:B------:R-:W-:Y:S01]  /*2af0*/  NOP ;  /* 0x0000000000007918 */ /* 0x000fe20000000000 */
[----:B------:R-:W-:Y:S01]  /*2b00*/  ULEA UR4, UR37, UR4, 0x18 ;  /* 0x0000000425047291 */ /* 0x000fe2000f8ec0ff */
[----:B------:R-:W-:Y:S02]  /*2b10*/  UMOV UR5, 0x400 ;  /* 0x0000040000057882 */ /* 0x000fe40000000000 */
[----:B------:R-:W-:-:S06]  /*2b20*/  ULEA UR37, UR37, UR5, 0x18 ;  /* 0x0000000525257291 */ /* 0x000fcc000f8ec0ff */
[----:B------:R-:W1:Y:S02]  /*2b30*/  LDS.U8 R0, [UR4+0x1c] ;  /* 0x00001c04ff007984 */ /* 0x000e640008000000 */
[----:B-1----:R-:W-:-:S13]  /*2b40*/  ISETP.NE.AND P0, PT, R0, RZ, PT ;  /* 0x000000ff0000720c */ /* 0x002fda0003f05270 */
[----:B------:R-:W-:Y:S05]  /*2b50*/  @P0 BRA `(.L_x_50) ;  /* 0x0000000000580947 */ /* 0x000fea0003800000 */
[----:B------:R-:W-:-:S13]  /*2b60*/  ELECT P0, URZ, PT ;  /* 0x0000000000ff782f */ /* 0x000fda0003800000 */
[----:B------:R-:W-:Y:S05]  /*2b70*/  @!P0 BRA `(.L_x_51) ;  /* 0x0000000000608947 */ /* 0x000fea0003800000 */
[----:B------:R-:W-:Y:S01]  /*2b80*/  UMOV UR5, 0x10 ;  /* 0x0000001000057882 */ /* 0x000fe20000000000 */
[----:B------:R-:W-:Y:S01]  /*2b90*/  HFMA2 R0, -RZ, RZ, 0, 5.9604644775390625e-08 ;  /* 0x00000001ff007431 */ /* 0x000fe200000001ff */
[----:B------:R-:W-:-:S03]  /*2ba0*/  MOV R2, 0xffff ;  /* 0x0000ffff00027802 */ /* 0x000fc60000000f00 */
[----:B------:R-:W-:Y:S04]  /*2bb0*/  DEPBAR.LE SB1, 0x36 ;  /* 0x00009d800000791a */ /* 0x000fe80000000000 */
[----:B------:R-:W1:Y:S02]  /*2bc0*/  UTCATOMSWS.FIND_AND_SET.ALIGN UP0, UR5, UR5 ;  /* 0x00000005000575e3 */ /* 0x000e640008000800 */
[----:B-1----:R-:W-:Y:S01]  /*2bd0*/  MOV R3, UR5 ;  /* 0x0000000500037c02 */ /* 0x002fe20008000f00 */
[----:B------:R-:W-:Y:S06]  /*2be0*/  BRA.U UP0, `(.L_x_52) ;  /* 0x0000000100187547 */ /* 0x000fec000b800000 */
.L_x_53:
[----:B------:R-:W-:Y:S05]  /*2bf0*/  NANOSLEEP 0x64 ;  /* 0x000000640000795d */ /* 0x000fea0003800000 */
[----:B------:R-:W-:-:S05]  /*2c00*/  UMOV UR5, 0x10 ;  /* 0x0000001000057882 */ /* 0x000fca0000000000 */
[----:B------:R-:W-:Y:S04]  /*2c10*/  DEPBAR.LE SB1, 0x36 ;  /* 0x00009d800000791a */ /* 0x000fe80000000000 */
[----:B------:R-:W1:Y:S02]  /*2c20*/  UTCATOMSWS.FIND_AND_SET.ALIGN UP0, UR5, UR5 ;  /* 0x00000005000575e3 */ /* 0x000e640008000800 */
[----:B-1----:R-:W-:Y:S01]  /*2c30*/  MOV R3, UR5 ;  /* 0x0000000500037c02 */ /* 0x002fe20008000f00 */
[----:B------:R-:W-:Y:S05]  /*2c40*/  BRA.U !UP0, `(.L_x_53) ;  /* 0xfffffffd08e87547 */ /* 0x000fea000b83ffff */
.L_x_52:
[-C--:B------:R-:W-:Y:S02]  /*2c50*/  SHF.L.U32 R2, R2, R3.reuse, RZ ;  /* 0x0000000302027219 */ /* 0x080fe400000006ff */
[----:B------:R-:W-:Y:S01]  /*2c60*/  SHF.L.U32 R0, R0, R3, RZ ;  /* 0x0000000300007219 */ /* 0x000fe200000006ff */
[----:B------:R-:W-:Y:S02]  /*2c70*/  IMAD.SHL.U32 R3, R3, 0x20, RZ ;  /* 0x0000002003037824 */ /* 0x000fe400078e00ff */
[----:B------:R1:W-:Y:S04]  /*2c80*/  ATOMS.OR RZ, [UR4+0x14], R2 ;  /* 0x00001402ffff798c */ /* 0x0003e8000b000004 */
[----:B------:R1:W-:Y:S04]  /*2c90*/  ATOMS.OR RZ, [UR4+0x18], R0 ;  /* 0x00001800ffff798c */ /* 0x0003e8000b000004 */
[----:B------:R1:W-:Y:S01]  /*2ca0*/  STS [UR37+0x120], R3 ;  /* 0x00012003ff007988 */ /* 0x0003e20008000825 */
[----:B------:R-:W-:Y:S05]  /*2cb0*/  BRA `(.L_x_51) ;  /* 0x0000000000107947 */ /* 0x000fea0003800000 */
.L_x_50:
[----:B------:R-:W-:Y:S02]  /*2cc0*/  MOV R0, 0xffffffff ;  /* 0xffffffff00007802 */ /* 0x000fe40000000f00 */
[----:B------:R-:W-:-:S03]  /*2cd0*/  MOV R2, 0x2d00 ;  /* 0x00002d0000027802 */ /* 0x000fc60000000f00 */
[----:B------:R1:W-:Y:S04]  /*2ce0*/  STS [UR37+0x120], R0 ;  /* 0x00012000ff007988 */ /* 0x0003e80008000825 */
[----:B-1-3-5:R-:W-:Y:S05]  /*2cf0*/  CALL.REL.NOINC `($__internal_1_$__cuda_sm10x_tcgen05_guardrail_trap_phase_invalid_during_alloc) ;  /* 0x0000004400487944 */ /* 0x02afea0003c00000 */
.L_x_51:
[----:B------:R-:W-:Y:S05]  /*2d00*/  WARPSYNC.ALL ;  /* 0x0000000000007948 */ /* 0x000fea0003800000 */
[----:B------:R-:W2:Y:S01]  /*2d10*/  S2UR UR6, SR_CgaCtaId ;  /* 0x00000000000679c3 */ /* 0x000ea20000008800 */
[----:B------:R-:W-:Y:S01]  /*2d20*/  UMOV UR4, 0x400 ;  /* 0x0000040000047882 */ /* 0x000fe20000000000 */
[----:B------:R-:W-:-:S06]  /*2d30*/  NOP ;  /* 0x0000000000007918 */ /* 0x000fcc0000000000 */
[----:B------:R-:W-:Y:S06]  /*2d40*/  BAR.ARV 0x6, 0xa0 ;  /* 0x0182800000007b1d */ /* 0x000fec0000002000 */
[----:B------:R-:W4:Y:S01]  /*2d50*/  LDCU UR7, c[0x0][0x38c] ;  /* 0x00007180ff0777ac */ /* 0x000f220008000800 */
[----:B------:R-:W-:Y:S01]  /*2d60*/  IMAD.MOV.U32 R11, RZ, RZ, 0x1 ;  /* 0x00000001ff0b7424 */ /* 0x000fe200078e00ff */
[----:B------:R-:W-:Y:S01]  /*2d70*/  CS2R R8, SRZ ;  /* 0x0000000000087805 */ /* 0x000fe2000001ff00 */
[----:B------:R-:W-:Y:S01]  /*2d80*/  IMAD.MOV.U32 R10, RZ, RZ, RZ ;  /* 0x000000ffff0a7224 */ /* 0x000fe200078e00ff */
[----:B------:R-:W-:Y:S01]  /*2d90*/  UMOV UR18, URZ ;  /* 0x000000ff00127c82 */ /* 0x000fe20008000000 */
[----:B------:R-:W-:Y:S01]  /*2da0*/  UMOV UR17, URZ ;  /* 0x000000ff00117c82 */ /* 0x000fe20008000000 */
[----:B------:R-:W-:Y:S01]  /*2db0*/  UMOV UR22, 0x0 ;  /* 0x0000000000167882 */ /* 0x000fe20000000000 */
[----:B------:R-:W-:Y:S01]  /*2dc0*/  UMOV UR23, 0x8100010 ;  /* 0x0810001000177882 */ /* 0x000fe20000000000 */
[----:B------:R-:W-:Y:S01]  /*2dd0*/  UMOV UR20, 0x0 ;  /* 0x0000000000147882 */ /* 0x000fe20000000000 */
[----:B------:R-:W-:Y:S01]  /*2de0*/  UMOV UR21, 0x8100010 ;  /* 0x0810001000157882 */ /* 0x000fe20000000000 */
[----:B--2---:R-:W-:Y:S01]  /*2df0*/  ULEA UR6, UR6, UR4, 0x18 ;  /* 0x0000000406067291 */ /* 0x004fe2000f8ec0ff */
[----:B------:R-:W2:Y:S03]  /*2e00*/  LDCU UR4, c[0x0][0x38c] ;  /* 0x00007180ff0477ac */ /* 0x000ea60008000800 */
[----:B------:R-:W-:-:S02]  /*2e10*/  UIADD3 UR11, UPT, UPT, UR6, 0x4400, URZ ;  /* 0x00004400060b7890 */ /* 0x000fc4000fffe0ff */
[----:B----4-:R-:W-:-:S03]  /*2e20*/  UIADD3 UR7, UPT, UPT, UR7, 0x3f, URZ ;  /* 0x0000003f07077890 */ /* 0x010fc6000fffe0ff */
[----:B-1----:R-:W1:Y:S01]  /*2e30*/  LDS R0, [UR6+0x120] ;  /* 0x00012006ff007984 */ /* 0x002e620008000800 */
[----:B------:R-:W-:Y:S02]  /*2e40*/  UIADD3 UR12, UPT, UPT, UR6, 0xe400, URZ ;  /* 0x0000e400060c7890 */ /* 0x000fe4000fffe0ff */
[----:B------:R-:W-:Y:S02]  /*2e50*/  USHF.R.S32.HI UR5, URZ, 0x1f, UR7 ;  /* 0x0000001fff057899 */ /* 0x000fe40008011407 */
[----:B------:R-:W-:Y:S02]  /*2e60*/  USHF.R.U32.HI UR11, URZ, 0x4, UR11 ;  /* 0x00000004ff0b7899 */ /* 0x000fe4000801160b */
[----:B------:R-:W-:Y:S02]  /*2e70*/  ULEA.HI UR5, UR5, UR7, URZ, 0x6 ;  /* 0x0000000705057291 */ /* 0x000fe4000f8f30ff */
[----:B------:R-:W-:Y:S02]  /*2e80*/  USHF.R.U32.HI UR12, URZ, 0x4, UR12 ;  /* 0x00000004ff0c7899 */ /* 0x000fe4000801160c */
[----:B------:R-:W-:-:S02]  /*2e90*/  USHF.R.S32.HI UR5, URZ, 0x6, UR5 ;  /* 0x00000006ff057899 */ /* 0x000fc40008011405 */
[----:B------:R-:W-:Y:S02]  /*2ea0*/  ULOP3.LUT UR11, UR11, 0x3fff, URZ, 0xc0, !UPT ;  /* 0x00003fff0b0b7892 */ /* 0x000fe4000f8ec0ff */
[----:B------:R-:W-:Y:S02]  /*2eb0*/  UISETP.LT.AND UP0, UPT, UR5, 0x1, UPT ;  /* 0x000000010500788c */ /* 0x000fe4000bf01270 */
[----:B------:R-:W-:Y:S02]  /*2ec0*/  ULOP3.LUT UR12, UR12, 0x3fff, URZ, 0xc0, !UPT ;  /* 0x00003fff0c0c7892 */ /* 0x000fe4000f8ec0ff */
[----:B------:R-:W-:Y:S02]  /*2ed0*/  USEL UR10, UR5, 0x1, !UP0 ;  /* 0x00000001050a7887 */ /* 0x000fe4000c000000 */
[----:B------:R-:W-:Y:S02]  /*2ee0*/  ULOP3.LUT UR11, UR11, 0x10000, URZ, 0xfc, !UPT ;  /* 0x000100000b0b7892 */ /* 0x000fe4000f8efcff */
[----:B------:R-:W-:-:S02]  /*2ef0*/  ULOP3.LUT UR12, UR12, 0x10000, URZ, 0xfc, !UPT ;  /* 0x000100000c0c7892 */ /* 0x000fc4000f8efcff */
[----:B------:R-:W-:Y:S02]  /*2f00*/  UIADD3 UR10, UPT, UPT, -UR10, URZ, URZ ;  /* 0x000000ff0a0a7290 */ /* 0x000fe4000fffe1ff */
[----:B--2---:R-:W-:Y:S01]  /*2f10*/  UISETP.GE.AND UP3, UPT, UR4, 0x1, UPT ;  /* 0x000000010400788c */ /* 0x004fe2000bf66270 */
[----:B-1----:R-:W-:-:S15]  /*2f20*/  R2UR UR19, R0 ;  /* 0x00000000001372ca */ /* 0x002fde00000e0000 */
.L_x_60:
[----:B------:R-:W-:Y:S02]  /*2f30*/  LEA R0, R10, UR6, 0x3 ;  /* 0x000000060a007c11 */ /* 0x000fe4000f8e18ff */
[----:B------:R-:W-:Y:S02]  /*2f40*/  SHF.L.U32 R5, R9, 0x1f, RZ ;  /* 0x0000001f09057819 */ /* 0x000fe400000006ff */
[----:B------:R-:W-:Y:S01]  /*2f50*/  PLOP3.LUT P0, PT, PT, PT, UP3, 0x80, 0x8 ;  /* 0x000000000008781c */ /* 0x000fe20003f0f038 */
[----:B------:R-:W-:Y:S01]  /*2f60*/  VIADD R3, R0, 0x80 ;  /* 0x0000008000037836 */ /* 0x000fe20000000000 */
[----:B-1----:R-:W1:Y:S02]  /*2f70*/  SYNCS.PHASECHK.TRANS64.TRYWAIT P1, [R0+URZ+0x70], R5 ;  /* 0x00007005000075a7 */ /* 0x002e6400080211ff */
[----:B-1--4-:R-:W-:Y:S09]  /*2f80*/  @!P1 BRA `(.L_x_54) ;  /* 0x0000003c00709947 */ /* 0x012ff20003800000 */
.L_x_113:
[----:B------:R-:W-:Y:S01]  /*2f90*/  LEA R4, R10, UR6, 0x4 ;  /* 0x000000060a047c11 */ /* 0x000fe2000f8e20ff */
[----:B------:R-:W-:Y:S01]  /*2fa0*/  @UP3 ULEA UR4, UR17, UR6, 0x3 ;  /* 0x0000000611043291 */ /* 0x000fe2000f8e18ff */
[----:B------:R-:W-:Y:S01]  /*2fb0*/  PLOP3.LUT P2, PT, PT, PT, PT, 0x80, 0x8 ;  /* 0x000000000008781c */ /* 0x000fe20003f4f070 */
[----:B------:R-:W-:Y:S01]  /*2fc0*/  ULEA UR8, UR18, UR6, 0x3 ;  /* 0x0000000612087291 */ /* 0x000fe2000f8e18ff */
[----:B------:R-:W-:Y:S01]  /*2fd0*/  PRMT R3, RZ, 0x654, R3 ;  /* 0x00000654ff037816 */ /* 0x000fe20000000003 */
[----:B------:R-:W-:Y:S01]  /*2fe0*/  ULEA UR9, UR18, UR19, 0x6 ;  /* 0x0000001312097291 */ /* 0x000fe2000f8e30ff */
[----:B-1----:R-:W1:Y:S01]  /*2ff0*/  LDS.128 R4, [R4+0x100] ;  /* 0x0001000004047984 */ /* 0x002e620000000c00 */
[----:B------:R-:W-:Y:S02]  /*3000*/  @P0 SHF.L.U32 R2, R8, 0x1f, RZ ;  /* 0x0000001f08020819 */ /* 0x000fe400000006ff */
[----:B------:R-:W-:Y:S01]  /*3010*/  SHF.L.U32 R0, R11, 0x1f, RZ ;  /* 0x0000001f0b007819 */ /* 0x000fe200000006ff */
[----:B------:R-:W-:Y:S01]  /*3020*/  @!PT LDS RZ, [RZ] ;  /* 0x00000000fffff984 */ /* 0x000fe20000000800 */
[----:B------:R-:W-:Y:S01]  /*3030*/  @!PT LDS RZ, [RZ] ;  /* 0x00000000fffff984 */ /* 0x000fe20000000800 */
[----:B------:R-:W-:Y:S01]  /*3040*/  @!PT LDS RZ, [RZ] ;  /* 0x00000000fffff984 */ /* 0x000fe20000000800 */
[----:B------:R-:W-:Y:S01]  /*3050*/  @!PT LDS RZ, [RZ] ;  /* 0x00000000fffff984 */ /* 0x000fe20000000800 */
[----:B------:R2:W-:Y:S06]  /*3060*/  MEMBAR.ALL.CTA ;  /* 0x0000000000007992 */ /* 0x0005ec0000008000 */
[----:B--2---:R-:W2:Y:S02]  /*3070*/  FENCE.VIEW.ASYNC.S ;  /* 0x00000000000073c6 */ /* 0x004ea40000000000 */
[----:B--2---:R2:W-:Y:S01]  /*3080*/  SYNCS.ARRIVE.TRANS64.RED.A1T0 RZ, [R3+URZ], RZ ;  /* 0x000000ff03ff79a7 */ /* 0x0045e200081004ff */
[----:B------:R2:W4:Y:S01]  /*3090*/  @P0 SYNCS.PHASECHK.TRANS64.TRYWAIT P2, [UR4], R2 ;  /* 0x00000002ff0005a7 */ /* 0x0005220008041104 */
[----:B-1----:R-:W-:Y:S01]  /*30a0*/  LOP3.LUT P1, RZ, R6, 0x1, RZ, 0xc0, !PT ;  /* 0x0000000106ff7812 */ /* 0x002fe2000782c0ff */
[----:B------:R-:W1:Y:S02]  /*30b0*/  SYNCS.PHASECHK.TRANS64.TRYWAIT P0, [UR8+0xb0], R0 ;  /* 0x0000b000ff0075a7 */ /* 0x000e640008001108 */
[----:B-12-4-:R-:W-:Y:S10]  /*30c0*/  @!P0 BRA `(.L_x_55) ;  /* 0x0000003c00348947 */ /* 0x016ff40003800000 */
.L_x_115:
[----:B------:R-:W-:Y:S01]  /*30d0*/  IADD3 R10, PT, PT, R10, 0x1, RZ ;  /* 0x000000010a0a7810 */ /* 0x000fe20007ffe0ff */
[----:B------:R-:W-:Y:S06]  /*30e0*/  BRA.U !UP3, `(.L_x_56) ;  /* 0x000000010b987547 */ /* 0x000fec000b800000 */
[----:B------:R-:W-:Y:S01]  /*30f0*/  UPLOP3.LUT UP4, UPT, UPT, UPT, UPT, 0x40, 0x4 ;  /* 0x000000000004789c */ /* 0x000fe20003f8e870 */
[----:B------:R-:W-:Y:S01]  /*3100*/  UMOV UR16, UR10 ;  /* 0x0000000a00107c82 */ /* 0x000fe20008000000 */
[----:B------:R-:W-:Y:S01]  /*3110*/  UMOV UR15, UR5 ;  /* 0x00000005000f7c82 */ /* 0x000fe20008000000 */
[----:B------:R-:W-:-:S08]  /*3120*/  UMOV UR14, UR17 ;  /* 0x00000011000e7c82 */ /* 0x000fd00008000000 */
.L_x_59:
[----:B------:R-:W-:Y:S02]  /*3130*/  UIADD3 UR16, UPT, UPT, UR16, 0x1, URZ ;  /* 0x0000000110107890 */ /* 0x000fe4000fffe0ff */
[----:B--2---:R-:W-:Y:S02]  /*3140*/  ULEA UR7, UR14, UR6, 0x3 ;  /* 0x000000060e077291 */ /* 0x004fe4000f8e18ff */
[----:B------:R-:W-:Y:S01]  /*3150*/  UISETP.NE.AND UP0, UPT, UR16, URZ, UPT ;  /* 0x000000ff1000728c */ /* 0x000fe2000bf05270 */
[----:B----4-:R-:W-:Y:S10]  /*3160*/  @P2 BRA `(.L_x_57) ;  /* 0x00000000000c2947 */ /* 0x010ff40003800000 */
[----:B-1----:R-:W-:Y:S04]  /*3170*/  SHF.L.U32 R3, R8, 0x1f, RZ ;  /* 0x0000001f08037819 */ /* 0x002fe800000006ff */
[----:B------:R-:W1:Y:S02]  /*3180*/  SYNCS.PHASECHK.TRANS64.TRYWAIT P0, [UR7], R3 ;  /* 0x00000003ff0075a7 */ /* 0x000e640008001107 */
[----:B-1----:R-:W-:Y:S05]  /*3190*/  @!P0 BRA `(.L_x_58) ;  /* 0x0000003c00188947 */ /* 0x002fea0003800000 */
.L_x_57:
[----:B------:R-:W-:Y:S01]  /*31a0*/  UISETP.NE.AND UP1, UPT, UR15, 0x1, UPT ;  /* 0x000000010f00788c */ /* 0x000fe2000bf25270 */
[----:B------:R-:W-:Y:S01]  /*31b0*/  PLOP3.LUT P2, PT, PT, PT, PT, 0x80, 0x8 ;  /* 0x000000000008781c */ /* 0x000fe20003f4f070 */
[----:B------:R-:W-:Y:S02]  /*31c0*/  UIADD3 UR17, UPT, UPT, UR14, 0x1, URZ ;  /* 0x000000010e117890 */ /* 0x000fe4000fffe0ff */
[----:B------:R-:W-:Y:S02]  /*31d0*/  ULEA UR24, UR14, UR12, 0x8 ;  /* 0x0000000c0e187291 */ /* 0x000fe4000f8e40ff */
[----:B------:R-:W-:Y:S01]  /*31e0*/  UISETP.NE.AND UP2, UPT, UR17, 0x5, UPT ;  /* 0x000000051100788c */ /* 0x000fe2000bf45270 */
[----:B------:R-:W-:Y:S01]  /*31f0*/  PLOP3.LUT P0, PT, PT, PT, UP1, 0x80, 0x8 ;  /* 0x000000000008781c */ /* 0x000fe20003f0f018 */
[----:B------:R-:W-:Y:S02]  /*3200*/  ULEA UR26, UR14, UR11, 0x9 ;  /* 0x0000000b0e1a7291 */ /* 0x000fe4000f8e48ff */
[----:B------:R-:W-:Y:S02]  /*3210*/  USEL UR13, URZ, 0x1, UP2 ;  /* 0x00000001ff0d7887 */ /* 0x000fe40009000000 */
[----:B------:R-:W-:Y:S02]  /*3220*/  USEL UR17, UR17, URZ, UP2 ;  /* 0x000000ff11117287 */ /* 0x000fe40009000000 */
[----:B------:R-:W-:Y:S02]  /*3230*/  UIADD3 UR30, UPT, UPT, UR24, 0x2, URZ ;  /* 0x00000002181e7890 */ /* 0x000fe4000fffe0ff */
[----:B------:R-:W-:Y:S01]  /*3240*/  @UP1 ULEA UR4, UR17, UR6, 0x3 ;  /* 0x0000000611041291 */ /* 0x000fe2000f8e18ff */
[----:B------:R-:W-:Y:S01]  /*3250*/  LOP3.LUT R8, R8, UR13, RZ, 0x3c, !PT ;  /* 0x0000000d08087c12 */ /* 0x000fe2000f8e3cff */
[----:B------:R-:W-:Y:S02]  /*3260*/  UIADD3 UR28, UPT, UPT, UR26, 0x2, URZ ;  /* 0x000000021a1c7890 */ /* 0x000fe4000fffe0ff */
[----:B------:R-:W-:Y:S01]  /*3270*/  UIADD3 UR7, UPT, UPT, UR7, 0x28, URZ ;  /* 0x0000002807077890 */ /* 0x000fe2000fffe0ff */
[----:B-1----:R-:W-:Y:S01]  /*3280*/  @P0 SHF.L.U32 R0, R8, 0x1f, RZ ;  /* 0x0000001f08000819 */ /* 0x002fe200000006ff */
[----:B------:R-:W-:Y:S01]  /*3290*/  UMOV UR25, 0x80004020 ;  /* 0x8000402000197882 */ /* 0x000fe20000000000 */
[----:B------:R-:W-:Y:S01]  /*32a0*/  UMOV UR27, 0x80004020 ;  /* 0x80004020001b7882 */ /* 0x000fe20000000000 */
[----:B------:R-:W-:Y:S01]  /*32b0*/  UMOV UR31, 0x80004020 ;  /* 0x80004020001f7882 */ /* 0x000fe20000000000 */
[----:B------:R2:W4:Y:S01]  /*32c0*/  @P0 SYNCS.PHASECHK.TRANS64.TRYWAIT P2, [UR4], R0 ;  /* 0x00000000ff0005a7 */ /* 0x0005220008041104 */
[----:B------:R-:W-:Y:S01]  /*32d0*/  UIADD3 UR15, UPT, UPT, UR15, -0x1, URZ ;  /* 0xffffffff0f0f7890 */ /* 0x000fe2000fffe0ff */
[----:B------:R2:W-:Y:S01]  /*32e0*/  UTCQMMA gdesc[UR26], gdesc[UR24], tmem[UR9], tmem[UR22], idesc[UR23], UP4 ;  /* 0x00ff16181a0075ea */ /* 0x0005e2000a000309 */
[----:B------:R-:W-:Y:S01]  /*32f0*/  UPLOP3.LUT UP4, UPT, UPT, UPT, UPT, 0x80, 0x8 ;  /* 0x000000000008789c */ /* 0x000fe20003f8f070 */
[----:B------:R-:W-:Y:S01]  /*3300*/  UMOV UR29, 0x80004020 ;  /* 0x80004020001d7882 */ /* 0x000fe20000000000 */
[----:B------:R-:W-:Y:S01]  /*3310*/  UMOV UR14, UR17 ;  /* 0x00000011000e7c82 */ /* 0x000fe20008000000 */
[----:B------:R2:W-:Y:S01]  /*3320*/  UTCQMMA gdesc[UR28], gdesc[UR30], tmem[UR9], tmem[UR20], idesc[UR21], UPT ;  /* 0x00ff141e1c0075ea */ /* 0x0005e2000b800309 */
[----:B------:R2:W-:Y:S01]  /*3330*/  UTCBAR [UR7], URZ ;  /* 0x000000ff070073e9 */ /* 0x0005e200080000ff */
[----:B------:R-:W-:Y:S06]  /*3340*/  BRA.U UP0, `(.L_x_59) ;  /* 0xfffffffd00787547 */ /* 0x000fec000b83ffff */
.L_x_56:
[----:B------:R-:W-:Y:S01]  /*3350*/  UIADD3 UR18, UPT, UPT, UR18, 0x1, URZ ;  /* 0x0000000112127890 */ /* 0x000fe2000fffe0ff */
[C---:B------:R-:W-:Y:S01]  /*3360*/  ISETP.NE.AND P0, PT, R10.reuse, 0x2, PT ;  /* 0x000000020a00780c */ /* 0x040fe20003f05270 */
[----:B------:R-:W-:Y:S02]  /*3370*/  UIADD3 UR8, UPT, UPT, UR8, 0x90, URZ ;  /* 0x0000009008087890 */ /* 0x000fe4000fffe0ff */
[----:B------:R-:W-:Y:S01]  /*3380*/  UISETP.NE.AND UP0, UPT, UR18, 0x4, UPT ;  /* 0x000000041200788c */ /* 0x000fe2000bf05270 */
[----:B-12---:R-:W-:Y:S02]  /*3390*/  SEL R0, RZ, 0x1, P0 ;  /* 0x00000001ff007807 */ /* 0x006fe40000000000 */
[----:B------:R-:W-:Y:S01]  /*33a0*/  SEL R10, R10, RZ, P0 ;  /* 0x000000ff0a0a7207 */ /* 0x000fe20000000000 */
[----:B------:R-:W-:Y:S01]  /*33b0*/  USEL UR4, URZ, 0x1, UP0 ;  /* 0x00000001ff047887 */ /* 0x000fe20008000000 */
[----:B------:R-:W-:Y:S01]  /*33c0*/  LOP3.LUT R9, R9, R0, RZ, 0x3c, !PT ;  /* 0x0000000009097212 */ /* 0x000fe200078e3cff */
[----:B------:R-:W-:Y:S01]  /*33d0*/  USEL UR18, UR18, URZ, UP0 ;  /* 0x000000ff12127287 */ /* 0x000fe20008000000 */
[----:B------:R1:W-:Y:S03]  /*33e0*/  UTCBAR [UR8], URZ ;  /* 0x000000ff080073e9 */ /* 0x0003e600080000ff */
[----:B------:R-:W-:Y:S01]  /*33f0*/  LOP3.LUT R11, R11, UR4, RZ, 0x3c, !PT ;  /* 0x000000040b0b7c12 */ /* 0x000fe2000f8e3cff */
[----:B------:R-:W-:Y:S07]  /*3400*/  @P1 BRA `(.L_x_60) ;  /* 0xfffffff800c81947 */ /* 0x000fee000383ffff */
[----:B------:R-:W2:Y:S01]  /*3410*/  S2UR UR4, SR_CgaCtaId ;  /* 0x00000000000479c3 */ /* 0x000ea20000008800 */
[----:B------:R-:W-:Y:S01]  /*3420*/  ELECT P0, URZ, PT ;  /* 0x0000000000ff782f */ /* 0x000fe20003800000 */
[----:B------:R-:W-:Y:S01]  /*3430*/  IMAD.MOV.U32 R0, RZ, RZ, 0x1 ;  /* 0x00000001ff007424 */ /* 0x000fe200078e00ff */
[----:B------:R-:W-:Y:S01]  /*3440*/  UIADD3 UR6, UPT, UPT, UR6, 0xb0, URZ ;  /* 0x000000b006067890 */ /* 0x000fe2000fffe0ff */
[----:B------:R-:W-:Y:S01]  /*3450*/  SHF.L.U32 R3, R11, 0x1f, RZ ;  /* 0x0000001f0b037819 */ /* 0x000fe200000006ff */
[----:B------:R-:W-:-:S03]  /*3460*/  UMOV UR5, 0x40 ;  /* 0x0000004000057882 */ /* 0x000fc60000000000 */
[----:B------:R-:W-:Y:S01]  /*3470*/  UVIRTCOUNT.DEALLOC.SMPOOL 0x80 ;  /* 0x000000800000784c */ /* 0x000fe20000000000 */
[----:B--2---:R-:W-:Y:S02]  /*3480*/  ULEA UR4, UR4, UR5, 0x18 ;  /* 0x0000000504047291 */ /* 0x004fe4000f8ec0ff */
[----:B------:R-:W-:-:S07]  /*3490*/  ULEA UR5, UR18, UR6, 0x3 ;  /* 0x0000000612057291 */ /* 0x000fce000f8e18ff */
[----:B------:R2:W-:Y:S02]  /*34a0*/  @P0 STS.U8 [UR4+0x1c], R0 ;  /* 0x00001c00ff000988 */ /* 0x0005e40008000004 */
[----:B------:R-:W3:Y:S02]  /*34b0*/  SYNCS.PHASECHK.TRANS64.TRYWAIT P0, [UR5], R3 ;  /* 0x00000003ff0075a7 */ /* 0x000ee40008001105 */
[----:B--23--:R-:W-:Y:S05]  /*34c0*/  @!P0 BRA `(.L_x_61) ;  /* 0x0000003800648947 */ /* 0x00cfea0003800000 */
.L_x_118:
[----:B------:R-:W-:-:S04]  /*34d0*/  UIADD3 UR7, UPT, UPT, UR18, 0x1, URZ ;  /* 0x0000000112077890 */ /* 0x000fc8000fffe0ff */
[----:B------:R-:W-:-:S04]  /*34e0*/  UISETP.NE.AND UP0, UPT, UR7, 0x4, UPT ;  /* 0x000000040700788c */ /* 0x000fc8000bf05270 */
[----:B-1----:R-:W-:Y:S02]  /*34f0*/  USEL UR8, URZ, 0x1, UP0 ;  /* 0x00000001ff087887 */ /* 0x002fe40008000000 */
[----:B------:R-:W-:-:S04]  /*3500*/  USEL UR7, UR7, URZ, UP0 ;  /* 0x000000ff07077287 */ /* 0x000fc80008000000 */
[----:B------:R-:W-:Y:S01]  /*3510*/  ULEA UR5, UR7, UR6, 0x3 ;  /* 0x0000000607057291 */ /* 0x000fe2000f8e18ff */
[----:B------:R-:W-:-:S04]  /*3520*/  LOP3.LUT R2, R11, UR8, RZ, 0x3c, !PT ;  /* 0x000000080b027c12 */ /* 0x000fc8000f8e3cff */
[----:B--2---:R-:W-:-:S04]  /*3530*/  SHF.L.U32 R3, R2, 0x1f, RZ ;  /* 0x0000001f02037819 */ /* 0x004fc800000006ff */
[----:B------:R-:W1:Y:S02]  /*3540*/  SYNCS.PHASECHK.TRANS64.TRYWAIT P0, [UR5], R3 ;  /* 0x00000003ff0075a7 */ /* 0x000e640008001105 */
[----:B-1----:R-:W-:Y:S05]  /*3550*/  @!P0 BRA `(.L_x_62) ;  /* 0x0000003800588947 */ /* 0x002fea0003800000 */
.L_x_120:
        /* <DEDUP_REMOVED lines=9> */
.L_x_122:
[----:B------:R-:W-:-:S04]  /*35f0*/  UIADD3 UR7, UPT, UPT, UR7, 0x1, URZ ;  /* 0x0000000107077890 */ /* 0x000fc8000fffe0ff */
[----:B------:R-:W-:-:S04]  /*3600*/  UISETP.NE.AND UP0, UPT, UR7, 0x4, UPT ;  /* 0x000000040700788c */ /* 0x000fc8000bf05270 */
[----:B------:R-:W-:Y:S02]  /*3610*/  USEL UR5, URZ, 0x1, UP0 ;  /* 0x00000001ff057887 */ /* 0x000fe40008000000 */
[----:B------:R-:W-:-:S04]  /*3620*/  USEL UR7, UR7, URZ, UP0 ;  /* 0x000000ff07077287 */ /* 0x000fc80008000000 */
[----:B------:R-:W-:Y:S01]  /*3630*/  ULEA UR7, UR7, UR6, 0x3 ;  /* 0x0000000607077291 */ /* 0x000fe2000f8e18ff */
[----:B-1----:R-:W-:-:S04]  /*3640*/  LOP3.LUT R3, R2, UR5, RZ, 0x3c, !PT ;  /* 0x0000000502037c12 */ /* 0x002fc8000f8e3cff */
[----:B------:R-:W-:-:S04]  /*3650*/  SHF.L.U32 R3, R3, 0x1f, RZ ;  /* 0x0000001f03037819 */ /* 0x000fc800000006ff */
[----:B------:R-:W1:Y:S02]  /*3660*/  SYNCS.PHASECHK.TRANS64.TRYWAIT P0, [UR7], R3 ;  /* 0x00000003ff0075a7 */ /* 0x000e640008001107 */
[----:B-1----:R-:W-:Y:S05]  /*3670*/  @!P0 BRA `(.L_x_64) ;  /* 0x0000003800408947 */ /* 0x002fea0003800000 */
.L_x_124:
[----:B------:R-:W-:Y:S01]  /*3680*/  NOP ;  /* 0x0000000000007918 */ /* 0x000fe20000000000 */
[----:B-1----:R-:W1:Y:S01]  /*3690*/  LDS R0, [UR4+0x14] ;  /* 0x00001404ff007984 */ /* 0x002e620008000800 */
[----:B------:R-:W-:Y:S01]  /*36a0*/  ULOP3.LUT UR6, UR19, 0xffff, URZ, 0xc0, !UPT ;  /* 0x0000ffff13067892 */ /* 0x000fe2000f8ec0ff */
[----:B------:R-:W-:Y:S01]  /*36b0*/  UMOV UR8, 0xffff ;  /* 0x0000ffff00087882 */ /* 0x000fe20000000000 */
[----:B------:R-:W-:Y:S02]  /*36c0*/  UMOV UR5, 0x1 ;  /* 0x0000000100057882 */ /* 0x000fe40000000000 */
[----:B------:R-:W-:-:S04]  /*36d0*/  USHF.R.U32.HI UR6, URZ, 0x5, UR6 ;  /* 0x00000005ff067899 */ /* 0x000fc80008011606 */
[----:B------:R-:W-:Y:S02]  /*36e0*/  USHF.L.U32 UR8, UR8, UR6, URZ ;  /* 0x0000000608087299 */ /* 0x000fe400080006ff */
[----:B------:R-:W-:-:S04]  /*36f0*/  USHF.L.U32 UR5, UR5, UR6, URZ ;  /* 0x0000000605057299 */ /* 0x000fc800080006ff */
[----:B-1----:R-:W-:-:S04]  /*3700*/  LOP3.LUT R0, R0, UR8, RZ, 0xc0, !PT ;  /* 0x0000000800007c12 */ /* 0x002fc8000f8ec0ff */
[----:B------:R-:W-:-:S13]  /*3710*/  ISETP.NE.AND P0, PT, R0, UR8, PT ;  /* 0x0000000800007c0c */ /* 0x000fda000bf05270 */
[----:B------:R-:W-:Y:S05]  /*3720*/  @P0 BRA `(.L_x_65) ;  /* 0x0000000000580947 */ /* 0x000fea0003800000 */
[----:B------:R-:W1:Y:S02]  /*3730*/  LDS R0, [UR4+0x18] ;  /* 0x00001804ff007984 */ /* 0x000e640008000800 */
[----:B-1----:R-:W-:-:S04]  /*3740*/  LOP3.LUT R0, R0, UR5, RZ, 0xc0, !PT ;  /* 0x0000000500007c12 */ /* 0x002fc8000f8ec0ff */
[----:B------:R-:W-:-:S13]  /*3750*/  ISETP.NE.AND P0, PT, R0, UR5, PT ;  /* 0x0000000500007c0c */ /* 0x000fda000bf05270 */
[----:B------:R-:W-:Y:S05]  /*3760*/  @P0 BRA `(.L_x_66) ;  /* 0x00000000003c0947 */ /* 0x000fea0003800000 */
[----:B------:R-:W1:Y:S01]  /*3770*/  S2R R2, SR_LANEID ;  /* 0x0000000000027919 */ /* 0x000e620000000000 */
[----:B------:R-:W-:Y:S01]  /*3780*/  ULOP3.LUT UR8, URZ, UR8, URZ, 0x33, !UPT ;  /* 0x00000008ff087292 */ /* 0x000fe2000f8e33ff */
[----:B------:R-:W-:Y:S01]  /*3790*/  LOP3.LUT R4, RZ, UR5, RZ, 0x33, !PT ;  /* 0x00000005ff047c12 */ /* 0x000fe2000f8e33ff */
[----:B------:R-:W-:Y:S02]  /*37a0*/  VOTEU.ANY UR7, UPT, PT ;  /* 0x0000000000077886 */ /* 0x000fe400038e0100 */
[----:B------:R-:W-:Y:S01]  /*37b0*/  UFLO.U32 UR7, UR7 ;  /* 0x00000007000772bd */ /* 0x000fe200080e0000 */
[----:B------:R-:W2:Y:S01]  /*37c0*/  REDUX UR5, R4 ;  /* 0x00000000040573c4 */ /* 0x000ea20000000000 */
[----:B------:R-:W-:-:S06]  /*37d0*/  IMAD.U32 R0, RZ, RZ, UR8 ;  /* 0x00000008ff007e24 */ /* 0x000fcc000f8e00ff */
[----:B------:R3:W-:Y:S01]  /*37e0*/  UTCATOMSWS.AND URZ, UR8 ;  /* 0x0000000800ff79e3 */ /* 0x0007e20008000000 */
[----:B------:R-:W4:Y:S01]  /*37f0*/  REDUX UR6, R0 ;  /* 0x00000000000673c4 */ /* 0x000f220000000000 */
[----:B-1----:R-:W-:Y:S01]  /*3800*/  ISETP.EQ.U32.AND P0, PT, R2, UR7, PT ;  /* 0x0000000702007c0c */ /* 0x002fe2000bf02070 */
[----:B--2---:R-:W-:Y:S01]  /*3810*/  IMAD.U32 R2, RZ, RZ, UR5 ;  /* 0x00000005ff027e24 */ /* 0x004fe2000f8e00ff */
[----:B----4-:R-:W-:-:S11]  /*3820*/  MOV R3, UR6 ;  /* 0x0000000600037c02 */ /* 0x010fd60008000f00 */
[----:B------:R3:W-:Y:S04]  /*3830*/  @P0 ATOMS.AND RZ, [UR4+0x14], R3 ;  /* 0x00001403ffff098c */ /* 0x0007e8000a800004 */
[----:B------:R3:W-:Y:S01]  /*3840*/  @P0 ATOMS.AND RZ, [UR4+0x18], R2 ;  /* 0x00001802ffff098c */ /* 0x0007e2000a800004 */
[----:B------:R-:W-:Y:S05]  /*3850*/  BRA `(.L_x_67) ;  /* 0x0000000000147947 */ /* 0x000fea0003800000 */
.L_x_66:
[----:B------:R-:W-:Y:S02]  /*3860*/  MOV R2, 0x3880 ;  /* 0x0000388000027802 */ /* 0x000fe40000000f00 */
[----:B----45:R-:W-:Y:S05]  /*3870*/  CALL.REL.NOINC `($__internal_0_$__cuda_sm10x_tcgen05_guardrail_trap_col_being_dealloced_not_returned_by_alloc) ;  /* 0x00000038005c7944 */ /* 0x030fea0003c00000 */
[----:B------:R-:W-:Y:S05]  /*3880*/  BRA `(.L_x_67) ;  /* 0x0000000000087947 */ /* 0x000fea0003800000 */
.L_x_65:
[----:B------:R-:W-:Y:S02]  /*3890*/  MOV R2, 0x38b0 ;  /* 0x000038b000027802 */ /* 0x000fe40000000f00 */
[----:B----45:R-:W-:Y:S05]  /*38a0*/  CALL.REL.NOINC `($__internal_2_$__cuda_sm10x_tcgen05_guardrail_trap_unallocated_columns_being_dealloced) ;  /* 0x0000003800687944 */ /* 0x030fea0003c00000 */
.L_x_67:
[----:B------:R-:W-:Y:S01]  /*38b0*/  NOP ;  /* 0x0000000000007918 */ /* 0x000fe20000000000 */
[----:B---3--:R-:W-:Y:S05]  /*38c0*/  EXIT ;  /* 0x000000000000794d */ /* 0x008fea0003800000 */
.L_x_49:
[----:B------:R-:W-:-:S09]  /*38d0*/  UISETP.NE.OR UP2, UPT, UR8, 0x3, !UP2 ;  /* 0x000000030800788c */ /* 0x000fd2000d745670 */
[----:B------:R-:W-:Y:S05]  /*38e0*/  BRA.U UP2, `(.L_x_68) ;  /* 0x0000000902c87547 */ /* 0x000fea000b800000 */
[----:B------:R-:W1:Y:S01]  /*38f0*/  LDCU.64 UR6, c[0x0][0x888] ;  /* 0x00011100ff0677ac */ /* 0x000e620008000a00 */
[----:B------:R-:W2:Y:S01]  /*3900*/  LDC R0, c[0x0][0xb30] ;  /* 0x0002cc00ff007b82 */ /* 0x000ea20000000800 */
[----:B------:R-:W-:Y:S01]  /*3910*/  IMAD.MOV.U32 R30, RZ, RZ, 0x1 ;  /* 0x00000001ff1e7424 */ /* 0x000fe200078e00ff */
[----:B------:R-:W-:Y:S01]  /*3920*/  CS2R R28, SRZ ;  /* 0x00000000001c7805 */ /* 0x000fe2000001ff00 */
[----:B------:R-:W4:Y:S01]  /*3930*/  LDCU.64 UR4, c[0x0][0x890] ;  /* 0x00011200ff0477ac */ /* 0x000f220008000a00 */
[----:B------:R-:W-:Y:S01]  /*3940*/  IMAD.MOV.U32 R25, RZ, RZ, 0x2000 ;  /* 0x00002000ff197424 */ /* 0x000fe200078e00ff */
[----:B------:R-:W-:-:S03]  /*3950*/  UMOV UR8, 0x400 ;  /* 0x0000040000087882 */ /* 0x000fc60000000000 */
[----:B------:R-:W3:Y:S01]  /*3960*/  LDC R19, c[0x0][0x370] ;  /* 0x0000dc00ff137b82 */ /* 0x000ee20000000800 */
[----:B------:R-:W-:-:S07]  /*3970*/  UPLOP3.LUT UP1, UPT, UPT, UPT, UPT, 0x40, 0x4 ;  /* 0x000000000004789c */ /* 0x000fce0003f2e870 */
[----:B------:R-:W3:Y:S01]  /*3980*/  LDC R2, c[0x0][0xb0c] ;  /* 0x0002c300ff027b82 */ /* 0x000ee20000000800 */
[----:B-1----:R-:W-:Y:S02]  /*3990*/  UISETP.NE.U32.AND UP2, UPT, UR6, URZ, UPT ;  /* 0x000000ff0600728c */ /* 0x002fe4000bf45070 */
[----:B------:R-:W-:Y:S02]  /*39a0*/  ULEA UR6, UR37, UR8, 0x18 ;  /* 0x0000000825067291 */ /* 0x000fe4000f8ec0ff */
[----:B------:R-:W-:Y:S02]  /*39b0*/  UISETP.NE.AND.EX UP2, UPT, UR7, URZ, UPT, UP2 ;  /* 0x000000ff0700728c */ /* 0x000fe4000bf45320 */
[----:B------:R-:W-:Y:S01]  /*39c0*/  UIADD3 UR7, UPT, UPT, UR6, 0x50, URZ ;  /* 0x0000005006077890 */ /* 0x000fe2000fffe0ff */
[----:B------:R-:W1:Y:S01]  /*39d0*/  LDC R18, c[0x0][0xb20] ;  /* 0x0002c800ff127b82 */ /* 0x000e620000000800 */
[----:B----4-:R-:W-:Y:S01]  /*39e0*/  UISETP.NE.U32.AND UP3, UPT, UR4, URZ, UPT ;  /* 0x000000ff0400728c */ /* 0x010fe2000bf65070 */
[----:B--2---:R-:W-:Y:S01]  /*39f0*/  ISETP.NE.AND P1, PT, R0, 0x1, PT ;  /* 0x000000010000780c */ /* 0x004fe20003f25270 */
[----:B------:R-:W-:-:S02]  /*3a00*/  UPRMT UR37, UR37, 0x654, UR7 ;  /* 0x0000065425257896 */ /* 0x000fc40008000007 */
[----:B------:R-:W-:-:S03]  /*3a10*/  UISETP.NE.AND.EX UP3, UPT, UR5, URZ, UPT, UP3 ;  /* 0x000000ff0500728c */ /* 0x000fc6000bf65330 */
[----:B------:R-:W2:Y:S08]  /*3a20*/  LDC.64 R32, c[0x0][0x348] ;  /* 0x0000d200ff207b82 */ /* 0x000eb00000000a00 */
[----:B------:R-:W4:Y:S08]  /*3a30*/  LDC.64 R16, c[0x0][0xb10] ;  /* 0x0002c400ff107b82 */ /* 0x000f300000000a00 */
[----:B------:R-:W1:Y:S08]  /*3a40*/  LDC.64 R6, c[0x0][0xb18] ;  /* 0x0002c600ff067b82 */ /* 0x000e700000000a00 */
[----:B------:R-:W1:Y:S08]  /*3a50*/  LDC.64 R4, c[0x0][0xb28] ;  /* 0x0002ca00ff047b82 */ /* 0x000e700000000a00 */
[----:B---3--:R-:W1:Y:S02]  /*3a60*/  LDC R24, c[0x0][0x374] ;  /* 0x0000dd00ff187b82 */ /* 0x008e640000000800 */
.L_x_76:
[C---:B------:R-:W-:Y:S02]  /*3a70*/  LEA R0, R29.reuse, UR6, 0x3 ;  /* 0x000000061d007c11 */ /* 0x040fe4000f8e18ff */
[----:B------:R-:W-:Y:S02]  /*3a80*/  SHF.L.U32 R3, R28, 0x1f, RZ ;  /* 0x0000001f1c037819 */ /* 0x000fe400000006ff */
[----:B------:R-:W-:Y:S02]  /*3a90*/  LEA R20, R29, UR6, 0x4 ;  /* 0x000000061d147c11 */ /* 0x000fe4000f8e20ff */
[----:B---3--:R-:W3:Y:S02]  /*3aa0*/  SYNCS.PHASECHK.TRANS64.TRYWAIT P0, [R0+URZ+0x70], R3 ;  /* 0x00007003000075a7 */ /* 0x008ee400080011ff */
[----:B---3--:R-:W-:Y:S05]  /*3ab0*/  @!P0 BRA `(.L_x_69) ;  /* 0x0000003400488947 */ /* 0x008fea0003800000 */
.L_x_125:
[----:B------:R-:W-:Y:S01]  /*3ac0*/  ISETP.GE.AND P0, PT, R72, 0x1, PT ;  /* 0x000000014800780c */ /* 0x000fe20003f06270 */
[----:B------:R-:W1:Y:S01]  /*3ad0*/  LDS.128 R20, [R20+0x100] ;  /* 0x0001000014147984 */ /* 0x000e620000000c00 */
[----:B------:R-:W-:Y:S01]  /*3ae0*/  ISETP.NE.U32.AND P4, PT, RZ, UR4, PT ;  /* 0x00000004ff007c0c */ /* 0x000fe2000bf85070 */
[----:B---3--:R-:W-:Y:S01]  /*3af0*/  VIADD R0, R0, 0x80 ;  /* 0x0000008000007836 */ /* 0x008fe20000000000 */
[----:B------:R-:W-:Y:S02]  /*3b00*/  SHF.L.U32 R26, R30, 0x1f, RZ ;  /* 0x0000001f1e1a7819 */ /* 0x000fe400000006ff */
[----:B------:R-:W-:Y:S02]  /*3b10*/  ISETP.NE.AND.EX P4, PT, RZ, UR5, PT, P4 ;  /* 0x00000005ff007c0c */ /* 0x000fe4000bf85340 */
[----:B------:R-:W-:Y:S01]  /*3b20*/  PRMT R0, RZ, 0x654, R0 ;  /* 0x00000654ff007816 */ /* 0x000fe20000000000 */
[----:B------:R-:W-:Y:S01]  /*3b30*/  @!PT LDS RZ, [RZ] ;  /* 0x00000000fffff984 */ /* 0x000fe20000000800 */
[----:B------:R-:W-:Y:S01]  /*3b40*/  @!PT LDS RZ, [RZ] ;  /* 0x00000000fffff984 */ /* 0x000fe20000000800 */
[----:B------:R-:W-:Y:S01]  /*3b50*/  @!PT LDS RZ, [RZ] ;  /* 0x00000000fffff984 */ /* 0x000fe20000000800 */
[----:B------:R-:W-:Y:S01]  /*3b60*/  @!PT LDS RZ, [RZ] ;  /* 0x00000000fffff984 */ /* 0x000fe20000000800 */
[----:B------:R3:W-:Y:S06]  /*3b70*/  MEMBAR.ALL.CTA ;  /* 0x0000000000007992 */ /* 0x0007ec0000008000 */
[----:B---3--:R-:W3:Y:S02]  /*3b80*/  FENCE.VIEW.ASYNC.S ;  /* 0x00000000000073c6 */ /* 0x008ee40000000000 */
[----:B---3--:R3:W-:Y:S01]  /*3b90*/  SYNCS.ARRIVE.TRANS64.RED.A1T0 RZ, [R0+URZ], RZ ;  /* 0x000000ff00ff79a7 */ /* 0x0087e200081004ff */
[----:B-1----:R-:W-:Y:S11]  /*3ba0*/  LOP3.LUT P3, RZ, R22, 0x1, RZ, 0xc0, !PT ;  /* 0x0000000116ff7812 */ /* 0x002ff6000786c0ff */
[----:B------:R-:W-:Y:S02]  /*3bb0*/  @!UPT UIADD3 URZ, UPT, UPT, URZ, URZ, URZ ;  /* 0x000000fffffff290 */ /* 0x000fe4000fffe0ff */
[----:B------:R-:W-:Y:S02]  /*3bc0*/  @P3 MOV R13, R20 ;  /* 0x00000014000d3202 */ /* 0x000fe40000000f00 */
[----:B------:R-:W-:Y:S01]  /*3bd0*/  @P3 LOP3.LUT R8, R21, 0xffff, RZ, 0xc0, !PT ;  /* 0x0000ffff15083812 */ /* 0x000fe200078ec0ff */
[----:B---3--:R-:W-:Y:S06]  /*3be0*/  @!P0 BRA `(.L_x_70) ;  /* 0x0000000000a48947 */ /* 0x008fec0003800000 */
[----:B------:R-:W-:Y:S01]  /*3bf0*/  IMAD.HI.U32 R31, R24, R7, RZ ;  /* 0x00000007181f7227 */ /* 0x000fe200078e00ff */
[----:B------:R-:W-:Y:S02]  /*3c00*/  ISETP.NE.AND P0, PT, R6, 0x1, PT ;  /* 0x000000010600780c */ /* 0x000fe40003f05270 */
[----:B------:R-:W-:Y:S01]  /*3c10*/  ISETP.NE.AND P2, PT, R72, 0x1, PT ;  /* 0x000000014800780c */ /* 0x000fe20003f45270 */
[----:B----4-:R-:W-:Y:S01]  /*3c20*/  IMAD.HI.U32 R34, R19, R16, RZ ;  /* 0x0000001013227227 */ /* 0x010fe200078e00ff */
[----:B------:R-:W-:Y:S02]  /*3c30*/  SHF.R.U32.HI R31, RZ, R18, R31 ;  /* 0x00000012ff1f7219 */ /* 0x000fe4000001161f */
[----:B------:R-:W-:Y:S01]  /*3c40*/  ISETP.NE.AND P5, PT, R2, 0x1, PT ;  /* 0x000000010200780c */ /* 0x000fe20003fa5270 */
[----:B------:R-:W-:Y:S01]  /*3c50*/  IMAD.HI.U32 R36, R13, R16, RZ ;  /* 0x000000100d247227 */ /* 0x000fe200078e00ff */
[----:B------:R-:W-:Y:S02]  /*3c60*/  SHF.R.U32.HI R34, RZ, R17, R34 ;  /* 0x00000011ff227219 */ /* 0x000fe40000011622 */
[----:B------:R-:W-:Y:S01]  /*3c70*/  SEL R3, R24, R31, !P0 ;  /* 0x0000001f18037207 */ /* 0x000fe20004000000 */
[C---:B------:R-:W-:Y:S01]  /*3c80*/  IMAD.HI.U32 R31, R8.reuse, R7, RZ ;  /* 0x00000007081f7227 */ /* 0x040fe200078e00ff */
[----:B------:R-:W-:Y:S02]  /*3c90*/  SEL R11, R19, R34, !P5 ;  /* 0x00000022130b7207 */ /* 0x000fe40006800000 */
[----:B------:R-:W-:Y:S01]  /*3ca0*/  SHF.R.U32.HI R36, RZ, R17, R36 ;  /* 0x00000011ff247219 */ /* 0x000fe20000011624 */
[----:B------:R-:W-:Y:S01]  /*3cb0*/  IMAD.HI.U32 R38, R3, R4, RZ ;  /* 0x0000000403267227 */ /* 0x000fe200078e00ff */
[----:B------:R-:W-:Y:S03]  /*3cc0*/  SHF.R.U32.HI R31, RZ, R18, R31 ;  /* 0x00000012ff1f7219 */ /* 0x000fe6000001161f */
[----:B------:R-:W-:Y:S01]  /*3cd0*/  IMAD.HI.U32 R34, R11, R4, RZ ;  /* 0x000000040b227227 */ /* 0x000fe200078e00ff */
[----:B------:R-:W-:Y:S02]  /*3ce0*/  @P2 SHF.R.U32.HI R3, RZ, R5, R38 ;  /* 0x00000005ff032219 */ /* 0x000fe40000011626 */
[----:B------:R-:W-:Y:S02]  /*3cf0*/  SEL R9, R8, R31, !P0 ;  /* 0x0000001f08097207 */ /* 0x000fe40004000000 */
[----:B------:R-:W-:Y:S01]  /*3d00*/  @P2 SHF.R.U32.HI R11, RZ, R5, R34 ;  /* 0x00000005ff0b2219 */ /* 0x000fe20000011622 */
[C---:B------:R-:W-:Y:S01]  /*3d10*/  IMAD R10, R72.reuse, R3, RZ ;  /* 0x00000003480a7224 */ /* 0x040fe200078e02ff */
[----:B------:R-:W-:Y:S01]  /*3d20*/  SEL R3, R13, R36, !P5 ;  /* 0x000000240d037207 */ /* 0x000fe20006800000 */
[C---:B------:R-:W-:Y:S03]  /*3d30*/  IMAD.HI.U32 R14, R9.reuse, R4, RZ ;  /* 0x00000004090e7227 */ /* 0x040fe600078e00ff */
[----:B------:R-:W-:Y:S01]  /*3d40*/  ISETP.GE.AND P0, PT, R9, R10, PT ;  /* 0x0000000a0900720c */ /* 0x000fe20003f06270 */
[C---:B------:R-:W-:Y:S01]  /*3d50*/  IMAD R12, R72.reuse, R11, RZ ;  /* 0x0000000b480c7224 */ /* 0x040fe200078e02ff */
[-C--:B------:R-:W-:Y:S04]  /*3d60*/  SHF.R.U32.HI R14, RZ, R5.reuse, R14 ;  /* 0x00000005ff0e7219 */ /* 0x080fe8000001160e */
[----:B------:R-:W-:Y:S02]  /*3d70*/  ISETP.GE.OR P0, PT, R3, R12, P0 ;  /* 0x0000000c0300720c */ /* 0x000fe40000706670 */
[----:B------:R-:W-:Y:S05]  /*3d80*/  SEL R15, R9, R14, !P2 ;  /* 0x0000000e090f7207 */ /* 0x000fea0005000000 */
[----:B------:R-:W-:Y:S04]  /*3d90*/  IMAD.MOV R14, RZ, RZ, -R15 ;  /* 0x000000ffff0e7224 */ /* 0x000fe800078e0a0f */
[----:B------:R-:W-:Y:S02]  /*3da0*/  IMAD R14, R72, R14, R9 ;  /* 0x0000000e480e7224 */ /* 0x000fe400078e0209 */
[C---:B------:R-:W-:Y:S05]  /*3db0*/  @!P0 IMAD.HI.U32 R10, R3.reuse, R4, RZ ;  /* 0x00000004030a8227 */ /* 0x040fea00078e00ff */
[----:B------:R-:W-:Y:S04]  /*3dc0*/  @!P0 SHF.R.U32.HI R10, RZ, R5, R10 ;  /* 0x00000005ff0a8219 */ /* 0x000fe8000001160a */
[----:B------:R-:W-:Y:S01]  /*3dd0*/  @!P0 SEL R0, R3, R10, !P2 ;  /* 0x0000000a03008207 */ /* 0x000fe20005000000 */
[----:B------:R-:W-:Y:S03]  /*3de0*/  IMAD.MOV R10, RZ, RZ, -R3 ;  /* 0x000000ffff0a7224 */ /* 0x000fe600078e0a03 */
[----:B------:R-:W-:Y:S01]  /*3df0*/  @!P0 IADD3 R15, PT, PT, R15, -R0, RZ ;  /* 0x800000000f0f8210 */ /* 0x000fe20007ffe0ff */
[----:B------:R-:W-:Y:S01]  /*3e00*/  @!P0 IMAD R0, R11, R14, R0 ;  /* 0x0000000e0b008224 */ /* 0x000fe200078e0200 */
[----:B------:R-:W-:Y:S01]  /*3e10*/  IADD3 R11, PT, PT, -R9, RZ, RZ ;  /* 0x000000ff090b7210 */ /* 0x000fe20007ffe1ff */
[----:B------:R-:W-:Y:S02]  /*3e20*/  IMAD R13, R2, R10, R13 ;  /* 0x0000000a020d7224 */ /* 0x000fe400078e020d */
[----:B------:R-:W-:Y:S02]  /*3e30*/  @!P0 IMAD R9, R15, R72, R3 ;  /* 0x000000480f098224 */ /* 0x000fe400078e0203 */
[----:B------:R-:W-:Y:S02]  /*3e40*/  @!P0 IMAD.MOV.U32 R3, RZ, RZ, R0 ;  /* 0x000000ffff038224 */ /* 0x000fe400078e0000 */
[----:B------:R-:W-:Y:S02]  /*3e50*/  IMAD R8, R6, R11, R8 ;  /* 0x0000000b06087224 */ /* 0x000fe400078e0208 */
[----:B------:R-:W-:Y:S02]  /*3e60*/  IMAD R13, R3, R2, R13 ;  /* 0x00000002030d7224 */ /* 0x000fe400078e020d */
[----:B------:R-:W-:Y:S02]  /*3e70*/  IMAD R8, R9, R6, R8 ;  /* 0x0000000609087224 */ /* 0x000fe400078e0208 */
.L_x_70:
[----:B------:R-:W-:Y:S05]  /*3e80*/  BRA.U UP1, `(.L_x_71) ;  /* 0x0000000101107547 */ /* 0x000fea000b800000 */
[----:B------:R-:W-:Y:S04]  /*3e90*/  MOV R0, UR13 ;  /* 0x0000000d00007c02 */ /* 0x000fe80008000f00 */
[----:B------:R-:W-:Y:S04]  /*3ea0*/  SHF.L.U32 R3, R0, 0x1f, RZ ;  /* 0x0000001f00037819 */ /* 0x000fe800000006ff */
[----:B------:R-:W1:Y:S02]  /*3eb0*/  SYNCS.PHASECHK.TRANS64.TRYWAIT P0, [UR6+0x68], R3 ;  /* 0x00006803ff0075a7 */ /* 0x000e640008001106 */
[----:B-1----:R-:W-:Y:S05]  /*3ec0*/  @!P0 BRA `(.L_x_72) ;  /* 0x0000003000588947 */ /* 0x002fea0003800000 */
.L_x_71:
[----:B------:R-:W-:Y:S05]  /*3ed0*/  BRA.U !UP3, `(.L_x_73) ;  /* 0x000000010b347547 */ /* 0x000fea000b800000 */
[----:B------:R-:W-:Y:S01]  /*3ee0*/  UPLOP3.LUT UP0, UPT, UPT, UPT, UP2, 0x80, 0x8 ;  /* 0x000000000008789c */ /* 0x000fe20003f0f020 */
[----:B-1----:R-:W-:Y:S02]  /*3ef0*/  HFMA2 R0, -RZ, RZ, 0, 5.9604644775390625e-08 ;  /* 0x00000001ff007431 */ /* 0x002fe400000001ff */
[----:B------:R-:W-:Y:S03]  /*3f00*/  IMAD.MOV.U32 R164, RZ, RZ, 0x1 ;  /* 0x00000001ffa47424 */ /* 0x000fe600078e00ff */
[----:B------:R-:W-:Y:S05]  /*3f10*/  PLOP3.LUT P0, PT, PT, PT, UP0, 0x80, 0x8 ;  /* 0x000000000008781c */ /* 0x000fea0003f0f008 */
[----:B------:R-:W1:Y:S01]  /*3f20*/  @UP0 LDCU.64 UR8, c[0x0][0x888] ;  /* 0x00011100ff0807ac */ /* 0x000e620008000a00 */
[----:B------:R-:W-:Y:S07]  /*3f30*/  @UP0 UIMAD UR7, UR36, UR4, URZ ;  /* 0x00000004240702a4 */ /* 0x000fee000f8e02ff */
[----:B------:R-:W-:Y:S01]  /*3f40*/  @!P0 PRMT R164, R0, 0x7610, R164 ;  /* 0x0000761000a48816 */ /* 0x000fe200000000a4 */
[----:B-1----:R-:W-:Y:S03]  /*3f50*/  @UP0 UIMAD.WIDE UR8, UR7, 0x4, UR8 ;  /* 0x00000004070808a5 */ /* 0x002fe6000f8e0208 */
[----:B------:R-:W1:Y:S03]  /*3f60*/  @!UP0 LDCU UR7, c[0x0][0x880] ;  /* 0x00011000ff0787ac */ /* 0x000e660008000800 */
[----:B------:R-:W-:Y:S01]  /*3f70*/  IMAD.U32 R10, RZ, RZ, UR8 ;  /* 0x00000008ff0a7e24 */ /* 0x000fe2000f8e00ff */
[----:B------:R-:W-:Y:S05]  /*3f80*/  MOV R11, UR9 ;  /* 0x00000009000b7c02 */ /* 0x000fea0008000f00 */
[----:B-----5:R3:W5:Y:S02]  /*3f90*/  @P0 LDG.E R81, desc[UR40][R10.64] ;  /* 0x000000280a510981 */ /* 0x020764000c1e1900 */
[----:B-1-3--:R-:W-:Y:S07]  /*3fa0*/  @!P0 IMAD.U32 R81, RZ, RZ, UR7 ;  /* 0x00000007ff518e24 */ /* 0x00afee000f8e00ff */
.L_x_73:
[----:B-----5:R-:W-:Y:S01]  /*3fb0*/  @!P4 FSETP.EQ.AND P5, PT, R81, RZ, PT ;  /* 0x000000ff5100c20b */ /* 0x020fe20003fa2000 */
[----:B------:R-:W-:Y:S01]  /*3fc0*/  @!UPT UIADD3 URZ, UPT, UPT, URZ, URZ, URZ ;  /* 0x000000fffffff290 */ /* 0x000fe2000fffe0ff */
[----:B------:R-:W-:Y:S11]  /*3fd0*/  @!P4 BRA `(.L_x_74) ;  /* 0x000000000014c947 */ /* 0x000ff60003800000 */
[----:B------:R-:W-:Y:S02]  /*3fe0*/  LOP3.LUT P0, RZ, R164, 0xff, RZ, 0xc0, !PT ;  /* 0x000000ffa4ff7812 */ /* 0x000fe4000780c0ff */
[----:B------:R-:W-:Y:S04]  /*3ff0*/  PLOP3.LUT P5, PT, PT, PT, UP0, 0x80, 0x8 ;  /* 0x000000000008781c */ /* 0x000fe80003faf008 */
[----:B------:R-:W-:Y:S07]  /*4000*/  PLOP3.LUT P5, PT, P5, PT, PT, 0x8, 0x80 ;  /* 0x000000000080781c */ /* 0x000fee0002fae170 */
[----:B------:R-:W-:Y:S11]  /*4010*/  @P0 FSETP.EQ.AND P5, PT, R81, RZ, PT ;  /* 0x000000ff5100020b */ /* 0x000ff60003fa2000 */
[----:B------:R-:W-:Y:S02]  /*4020*/  @!UPT UIADD3 URZ, UPT, UPT, URZ, URZ, URZ ;  /* 0x000000fffffff290 */ /* 0x000fe4000fffe0ff */
.L_x_74:
[----:B------:R-:W3:Y:S01]  /*4030*/  SYNCS.PHASECHK.TRANS64.TRYWAIT P4, [UR6+0x58], R26 ;  /* 0x0000581aff0075a7 */ /* 0x000ee20008081106 */
[----:B------:R-:W-:Y:S01]  /*4040*/  @P3 SHF.R.U32.HI R27, RZ, 0x10, R21 ;  /* 0x00000010ff1b3819 */ /* 0x000fe20000011615 */
[----:B------:R-:W-:Y:S01]  /*4050*/  VIADD R29, R29, 0x1 ;  /* 0x000000011d1d7836 */ /* 0x000fe20000000000 */
[----:B------:R-:W5:Y:S08]  /*4060*/  LDC.64 R14, c[0x0][0xb10] ;  /* 0x0002c400ff0e7b82 */ /* 0x000f700000000a00 */
[----:B------:R-:W2:Y:S08]  /*4070*/  LDC.64 R10, c[0x0][0xb18] ;  /* 0x0002c600ff0a7b82 */ /* 0x000eb00000000a00 */
[----:B-1----:R-:W1:Y:S08]  /*4080*/  @!P1 LDC R0, c[0x0][0xb20] ;  /* 0x0002c800ff009b82 */ /* 0x002e700000000800 */
[----:B------:R-:W4:Y:S01]  /*4090*/  @!P1 LDC R3, c[0x0][0xb0c] ;  /* 0x0002c300ff039b82 */ /* 0x000f220000000800 */
[----:B-----5:R-:W-:Y:S05]  /*40a0*/  @!P1 IMAD.HI.U32 R14, R13, R14, RZ ;  /* 0x0000000e0d0e9227 */ /* 0x020fea00078e00ff */
[----:B------:R-:W-:Y:S01]  /*40b0*/  @!P1 SHF.R.U32.HI R14, RZ, R15, R14 ;  /* 0x0000000fff0e9219 */ /* 0x000fe2000001160e */
[----:B--2---:R-:W-:Y:S01]  /*40c0*/  @!P1 IMAD.HI.U32 R11, R8, R11, RZ ;  /* 0x0000000b080b9227 */ /* 0x004fe200078e00ff */
[----:B------:R-:W-:Y:S04]  /*40d0*/  @!P1 ISETP.NE.AND P0, PT, R10, 0x1, PT ;  /* 0x000000010a00980c */ /* 0x000fe80003f05270 */
[----:B-1----:R-:W-:Y:S02]  /*40e0*/  @!P1 SHF.R.U32.HI R9, RZ, R0, R11 ;  /* 0x00000000ff099219 */ /* 0x002fe4000001160b */
[----:B----4-:R-:W-:Y:S02]  /*40f0*/  @!P1 ISETP.NE.AND P2, PT, R3, 0x1, PT ;  /* 0x000000010300980c */ /* 0x010fe40003f45270 */
[----:B------:R-:W-:Y:S02]  /*4100*/  @!P1 SEL R9, R8, R9, !P0 ;  /* 0x0000000908099207 */ /* 0x000fe40004000000 */
[----:B------:R-:W-:Y:S02]  /*4110*/  ELECT P0, URZ, PT ;  /* 0x0000000000ff782f */ /* 0x000fe40003800000 */
[----:B------:R-:W-:Y:S05]  /*4120*/  @!P1 SEL R14, R13, R14, !P2 ;  /* 0x0000000e0d0e9207 */ /* 0x000fea0005000000 */
[----:B------:R-:W-:Y:S02]  /*4130*/  @!P1 IMAD.IADD R0, R9, 0x1, -R14 ;  /* 0x0000000109009824 */ /* 0x000fe400078e0a0e */
[----:B------:R-:W-:Y:S02]  /*4140*/  @!P1 IMAD.IADD R9, R14, 0x1, -R9 ;  /* 0x000000010e099824 */ /* 0x000fe400078e0a09 */
[----:B------:R-:W-:Y:S02]  /*4150*/  @!P1 IMAD R13, R0, R3, R13 ;  /* 0x00000003000d9224 */ /* 0x000fe400078e020d */
[----:B------:R-:W-:Y:S01]  /*4160*/  @!P1 IMAD R8, R9, R10, R8 ;  /* 0x0000000a09089224 */ /* 0x000fe200078e0208 */
[----:B---3--:R-:W-:Y:S06]  /*4170*/  @!P4 BRA `(.L_x_75) ;  /* 0x0000002c00c4c947 */ /* 0x008fec0003800000 */
.L_x_128:
[----:B------:R-:W-:Y:S01]  /*4180*/  PLOP3.LUT P5, PT, P5, P0, PT, 0xf2, 0x2f ;  /* 0x00000000002f781c */ /* 0x000fe20002fa1e72 */
[----:B------:R-:W-:Y:S01]  /*4190*/  UMOV UR14, 0x0 ;  /* 0x00000000000e7882 */ /* 0x000fe20000000000 */
[----:B------:R-:W-:Y:S01]  /*41a0*/  LOP3.LUT R30, R30, 0x1, RZ, 0x3c, !PT ;  /* 0x000000011e1e7812 */ /* 0x000fe200078e3cff */
[----:B------:R-:W-:Y:S01]  /*41b0*/  UMOV UR15, 0x10000000 ;  /* 0x10000000000f7882 */ /* 0x000fe20000000000 */
[----:B------:R-:W-:Y:S01]  /*41c0*/  UMOV UR12, UR36 ;  /* 0x00000024000c7c82 */ /* 0x000fe20008000000 */
[----:B------:R-:W-:Y:S08]  /*41d0*/  @P3 R2UR UR36, R27 ;  /* 0x000000001b2432ca */ /* 0x000ff000000e0000 */
[----:B-1----:R-:W-:Y:S01]  /*41e0*/  @!P5 IADD3 R3, P0, PT, R32, 0x580, RZ ;  /* 0x000005802003d810 */ /* 0x002fe20007f1e0ff */
[----:B------:R-:W-:Y:S01]  /*41f0*/  @!P5 IMAD.SHL.U32 R155, R155, 0x40, RZ ;  /* 0x000000409b9bd824 */ /* 0x000fe200078e00ff */
[----:B------:R-:W-:Y:S01]  /*4200*/  VOTEU.ALL UP1, P5 ;  /* 0x0000000000ff7886 */ /* 0x000fe20002820000 */
[----:B------:R-:W-:Y:S01]  /*4210*/  @!P5 IMAD.SHL.U32 R165, R165, 0x80, RZ ;  /* 0x00000080a5a5d824 */ /* 0x000fe200078e00ff */
[----:B------:R-:W-:Y:S01]  /*4220*/  @!P5 R2UR UR8, R3 ;  /* 0x000000000308d2ca */ /* 0x000fe200000e0000 */
[----:B------:R-:W-:Y:S01]  /*4230*/  @!P5 IMAD.X R0, RZ, RZ, R33, P0 ;  /* 0x000000ffff00d224 */ /* 0x000fe200000e0621 */
[----:B------:R-:W-:Y:S01]  /*4240*/  @!P5 R2UR UR10, R155 ;  /* 0x000000009b0ad2ca */ /* 0x000fe200000e0000 */
[----:B------:R-:W-:Y:S01]  /*4250*/  @!UP1 UIADD3 UR9, UPT, UPT, UR6, 0x50, URZ ;  /* 0x0000005006099890 */ /* 0x000fe2000fffe0ff */
[----:B------:R-:W-:Y:S01]  /*4260*/  @!P5 R2UR UR11, R165 ;  /* 0x00000000a50bd2ca */ /* 0x000fe200000e0000 */
[----:B------:R-:W-:Y:S01]  /*4270*/  IMAD.IADD R155, R8, 0x1, R143 ;  /* 0x00000001089b7824 */ /* 0x000fe200078e028f */
[----:B------:R-:W-:Y:S01]  /*4280*/  @!P5 R2UR UR7, R0 ;  /* 0x000000000007d2ca */ /* 0x000fe200000e0000 */
[----:B------:R-:W-:Y:S01]  /*4290*/  IMAD.IADD R165, R13, 0x1, R154 ;  /* 0x000000010da57824 */ /* 0x000fe200078e029a */
[C---:B------:R-:W-:Y:S04]  /*42a0*/  ISETP.NE.AND P0, PT, R29.reuse, 0x2, PT ;  /* 0x000000021d00780c */ /* 0x040fe80003f05270 */
[----:B------:R-:W-:Y:S01]  /*42b0*/  SEL R3, RZ, 0x1, P0 ;  /* 0x00000001ff037807 */ /* 0x000fe20000000000 */
[----:B------:R-:W-:Y:S01]  /*42c0*/  IMAD.U32 R10, RZ, RZ, UR8 ;  /* 0x00000008ff0a7e24 */ /* 0x000fe2000f8e00ff */
[----:B------:R-:W-:Y:S01]  /*42d0*/  @!UP1 UIADD3 UR8, UPT, UPT, UR6, 0x200, URZ ;  /* 0x0000020006089890 */ /* 0x000fe2000fffe0ff */
[----:B------:R-:W-:Y:S01]  /*42e0*/  SEL R29, R29, RZ, P0 ;  /* 0x000000ff1d1d7207 */ /* 0x000fe20000000000 */
[----:B------:R-:W-:Y:S01]  /*42f0*/  VOTEU.ALL UP1, P5 ;  /* 0x0000000000ff7886 */ /* 0x000fe20002820000 */
[----:B------:R-:W-:Y:S02]  /*4300*/  LOP3.LUT R28, R28, R3, RZ, 0x3c, !PT ;  /* 0x000000031c1c7212 */ /* 0x000fe400078e3cff */
[----:B------:R-:W-:Y:S01]  /*4310*/  IMAD.U32 R11, RZ, RZ, UR7 ;  /* 0x00000007ff0b7e24 */ /* 0x000fe2000f8e00ff */
[----:B------:R-:W-:Y:S04]  /*4320*/  @!P5 R2UR UR16, R10 ;  /* 0x000000000a10d2ca */ /* 0x000fe800000e0000 */
[----:B------:R-:W-:Y:S11]  /*4330*/  @!P5 R2UR UR17, R11 ;  /* 0x000000000b11d2ca */ /* 0x000ff600000e0000 */
[----:B------:R-:W-:Y:S02]  /*4340*/  @!UPT UIADD3 URZ, UPT, UPT, URZ, URZ, URZ ;  /* 0x000000fffffff290 */ /* 0x000fe4000fffe0ff */
[----:B------:R3:W-:Y:S01]  /*4350*/  @!UP1 UTMALDG.3D [UR8], [UR16], desc[UR14] ;  /* 0x00000e08100095b4 */ /* 0x0007e20008011000 */
[----:B------:R3:W-:Y:S01]  /*4360*/  @!P5 SYNCS.ARRIVE.TRANS64.RED.A0TR RZ, [UR6+0x50], R25 ;  /* 0x00005019ffffd9a7 */ /* 0x0007e20008300406 */
[----:B------:R-:W-:Y:S01]  /*4370*/  UPLOP3.LUT UP1, UPT, UPT, UPT, UPT, 0x80, 0x8 ;  /* 0x000000000008789c */ /* 0x000fe20003f2f070 */
[----:B------:R-:W-:Y:S01]  /*4380*/  SYNCS.ARRIVE.TRANS64.RED.A1T0 RZ, [UR37], RZ ;  /* 0x000000ffffff79a7 */ /* 0x000fe20008100425 */
[----:B------:R-:W-:Y:S09]  /*4390*/  @P3 BRA `(.L_x_76) ;  /* 0xfffffff400b43947 */ /* 0x000ff2000383ffff */
[----:B------:R-:W-:Y:S07]  /*43a0*/  MOV R0, UR6 ;  /* 0x0000000600007c02 */ /* 0x000fee0008000f00 */
.L_x_77:
[----:B-1----:R-:W-:-:S04]  /*43b0*/  SHF.L.U32 R3, R30, 0x1f, RZ ;  /* 0x0000001f1e037819 */ /* 0x002fc800000006ff */
[----:B------:R1:W2:Y:S03]  /*43c0*/  SYNCS.PHASECHK.TRANS64.TRYWAIT P0, [R0+URZ+0x58], R3 ;  /* 0x00005803000075a7 */ /* 0x0002a600080011ff */
[----:B--2---:R-:W-:Y:S05]  /*43d0*/  @!P0 NANOSLEEP.SYNCS 0x989680 ;  /* 0x009896800000895d */ /* 0x004fea0003900000 */
[----:B------:R-:W2:Y:S02]  /*43e0*/  @!P0 SYNCS.PHASECHK.TRANS64 P0, [R0+URZ+0x58], R3 ;  /* 0x00005803000085a7 */ /* 0x000ea400080010ff */
[----:B--23--:R-:W-:Y:S05]  /*43f0*/  @P0 EXIT ;  /* 0x000000000000094d */ /* 0x00cfea0003800000 */
[----:B------:R-:W-:Y:S05]  /*4400*/  BRA `(.L_x_77) ;  /* 0xfffffffc00e87947 */ /* 0x000fea000383ffff */
.L_x_68:
[----:B------:R-:W-:-:S06]  /*4410*/  UISETP.GE.AND UP1, UPT, UR8, 0x4, UPT ;  /* 0x000000040800788c */ /* 0x000fcc000bf26270 */
[----:B------:R-:W-:-:S13]  /*4420*/  PLOP3.LUT P0, PT, PT, PT, UP1, 0x80, 0x8 ;  /* 0x000000000008781c */ /* 0x000fda0003f0f018 */
[----:B------:R-:W-:Y:S05]  /*4430*/  @!P0 EXIT ;  /* 0x000000000000894d */ /* 0x000fea0003800000 */
[----:B------:R-:W-:Y:S01]  /*4440*/  BAR.SYNC.DEFER_BLOCKING 0x6, 0xa0 ;  /* 0x0182800000007b1d */ /* 0x000fe20000010000 */
[C---:B------:R-:W-:Y:S02]  /*4450*/  IMAD.SHL.U32 R3, R166.reuse, 0x40, RZ ;  /* 0x00000040a6037824 */ /* 0x040fe400078e00ff */
[----:B------:R-:W-:Y:S02]  /*4460*/  HFMA2 R76, -RZ, RZ, 0, 0 ;  /* 0x00000000ff4c7431 */ /* 0x000fe400000001ff */
[C---:B------:R-:W-:Y:S01]  /*4470*/  IMAD.SHL.U32 R168, R166.reuse, 0x8, RZ ;  /* 0x00000008a6a87824 */ /* 0x040fe200078e00ff */
[----:B------:R-:W-:Y:S01]  /*4480*/  CS2R R174, SRZ ;  /* 0x0000000000ae7805 */ /* 0x000fe2000001ff00 */
[----:B------:R-:W-:Y:S01]  /*4490*/  IMAD.U32 R79, R166, 0x10000, RZ ;  /* 0x00010000a64f7824 */ /* 0x000fe200078e00ff */
[----:B------:R-:W-:Y:S01]  /*44a0*/  UMOV UR43, 0x400 ;  /* 0x00000400002b7882 */ /* 0x000fe20000000000 */
[----:B------:R-:W-:Y:S01]  /*44b0*/  LOP3.LUT R5, R3, 0x180, RZ, 0xc0, !PT ;  /* 0x0000018003057812 */ /* 0x000fe200078ec0ff */
[----:B------:R-:W-:Y:S01]  /*44c0*/  ULEA UR43, UR37, UR43, 0x18 ;  /* 0x0000002b252b7291 */ /* 0x000fe2000f8ec0ff */
[----:B------:R-:W1:Y:S01]  /*44d0*/  LDC R167, c[0x0][0x370] ;  /* 0x0000dc00ffa77b82 */ /* 0x000e620000000800 */
[----:B------:R-:W-:Y:S01]  /*44e0*/  LOP3.LUT R79, R79, 0x600000, RZ, 0xc0, !PT ;  /* 0x006000004f4f7812 */ /* 0x000fe200078ec0ff */
[----:B------:R-:W-:Y:S01]  /*44f0*/  IMAD.MOV.U32 R181, RZ, RZ, RZ ;  /* 0x000000ffffb57224 */ /* 0x000fe200078e00ff */
[----:B------:R-:W-:Y:S01]  /*4500*/  LOP3.LUT R168, R5, 0x30, R168, 0xf8, !PT ;  /* 0x0000003005a87812 */ /* 0x000fe200078ef8a8 */
[----:B------:R-:W-:Y:S01]  /*4510*/  UIADD3 UR4, UPT, UPT, UR43, 0x2200, URZ ;  /* 0x000022002b047890 */ /* 0x000fe2000fffe0ff */
[----:B------:R-:W-:Y:S01]  /*4520*/  IMAD.MOV.U32 R173, RZ, RZ, RZ ;  /* 0x000000ffffad7224 */ /* 0x000fe200078e00ff */
[----:B------:R-:W2:Y:S01]  /*4530*/  LDCU.64 UR46, c[0x0][0x348] ;  /* 0x00006900ff2e77ac */ /* 0x000ea20008000a00 */
[----:B------:R-:W-:Y:S01]  /*4540*/  LOP3.LUT R168, R168, 0x1e40, R3, 0xf8, !PT ;  /* 0x00001e40a8a87812 */ /* 0x000fe200078ef803 */
[----:B------:R-:W4:Y:S01]  /*4550*/  LDC R74, c[0x0][0xb0c] ;  /* 0x0002c300ff4a7b82 */ /* 0x000f220000000800 */
[----:B------:R-:W-:Y:S01]  /*4560*/  IMAD.SHL.U32 R3, R166, 0x10, RZ ;  /* 0x00000010a6037824 */ /* 0x000fe200078e00ff */
[----:B------:R-:W-:Y:S01]  /*4570*/  MOV R179, UR4 ;  /* 0x0000000400b37c02 */ /* 0x000fe20008000f00 */
[----:B------:R-:W1:Y:S03]  /*4580*/  LDCU.64 UR38, c[0x0][0x888] ;  /* 0x00011100ff2677ac */ /* 0x000e660008000a00 */
[C---:B------:R-:W-:Y:S01]  /*4590*/  LOP3.LUT R5, R3.reuse, 0x20, RZ, 0xc0, !PT ;  /* 0x0000002003057812 */ /* 0x040fe200078ec0ff */
[----:B------:R-:W3:Y:S01]  /*45a0*/  LDS R0, [UR43+0x120] ;  /* 0x0001202bff007984 */ /* 0x000ee20008000800 */
[----:B------:R-:W1:Y:S01]  /*45b0*/  LDC R170, c[0x0][0xb20] ;  /* 0x0002c800ffaa7b82 */ /* 0x000e620000000800 */
[----:B------:R-:W-:Y:S01]  /*45c0*/  LOP3.LUT R3, R3, 0x40, RZ, 0xc0, !PT ;  /* 0x0000004003037812 */ /* 0x000fe200078ec0ff */
[----:B------:R-:W-:-:S06]  /*45d0*/  UIADD3 UR42, UPT, UPT, UR43, 0x200, URZ ;  /* 0x000002002b2a7890 */ /* 0x000fcc000fffe0ff */
[----:B------:R-:W1:Y:S08]  /*45e0*/  LDC R73, c[0x0][0xb30] ;  /* 0x0002cc00ff497b82 */ /* 0x000e700000000800 */
[----:B------:R-:W1:Y:S08]  /*45f0*/  LDC.64 R152, c[0x0][0xb10] ;  /* 0x0002c400ff987b82 */ /* 0x000e700000000a00 */
[----:B------:R-:W1:Y:S08]  /*4600*/  LDC.64 R70, c[0x0][0xb18] ;  /* 0x0002c600ff467b82 */ /* 0x000e700000000a00 */
[----:B------:R-:W1:Y:S01]  /*4610*/  LDC.64 R148, c[0x0][0x888] ;  /* 0x00022200ff947b82 */ /* 0x000e620000000a00 */
[----:B---3--:R-:W-:-:S07]  /*4620*/  IMAD.IADD R79, R0, 0x1, R79 ;  /* 0x00000001004f7824 */ /* 0x008fce00078e024f */
[----:B------:R-:W3:Y:S01]  /*4630*/  LDC.64 R68, c[0x0][0xb28] ;  /* 0x0002ca00ff447b82 */ /* 0x000ee20000000a00 */
[----:B------:R-:W-:-:S05]  /*4640*/  VIADD R0, R168, UR43 ;  /* 0x0000002ba8007c36 */ /* 0x000fca0008000000 */
[--C-:B------:R-:W-:Y:S02]  /*4650*/  IADD3 R178, PT, PT, -R5, 0x200, R0.reuse ;  /* 0x0000020005b27810 */ /* 0x100fe40007ffe100 */
[----:B------:R-:W1:Y:S01]  /*4660*/  LDC.64 R150, c[0x0][0x890] ;  /* 0x00022400ff967b82 */ /* 0x000e620000000a00 */
[----:B------:R-:W-:Y:S02]  /*4670*/  IADD3 R177, PT, PT, -R3, 0x200, R0 ;  /* 0x0000020003b17810 */ /* 0x000fe40007ffe100 */
[----:B------:R-:W-:-:S05]  /*4680*/  IMAD.IADD R176, R178, 0x1, -R3 ;  /* 0x00000001b2b07824 */ /* 0x000fca00078e0a03 */
[----:B------:R-:W1:Y:S08]  /*4690*/  LDC.64 R146, c[0x0][0x8b0] ;  /* 0x00022c00ff927b82 */ /* 0x000e700000000a00 */
[----:B------:R-:W1:Y:S08]  /*46a0*/  LDC.64 R144, c[0x0][0x8a8] ;  /* 0x00022a00ff907b82 */ /* 0x000e700000000a00 */
[----:B--2-4-:R-:W1:Y:S02]  /*46b0*/  LDC R172, c[0x0][0x374] ;  /* 0x0000dd00ffac7b82 */ /* 0x014e640000000800 */
.L_x_95:
[C---:B------:R-:W-:Y:S02]  /*46c0*/  LEA R0, R181.reuse, UR43, 0x3 ;  /* 0x0000002bb5007c11 */ /* 0x040fe4000f8e18ff */
[----:B------:R-:W-:Y:S02]  /*46d0*/  SHF.L.U32 R3, R174, 0x1f, RZ ;  /* 0x0000001fae037819 */ /* 0x000fe400000006ff */
[----:B------:R-:W-:Y:S02]  /*46e0*/  LEA R16, R181, UR43, 0x4 ;  /* 0x0000002bb5107c11 */ /* 0x000fe4000f8e20ff */
[----:B--2---:R-:W2:Y:S02]  /*46f0*/  SYNCS.PHASECHK.TRANS64.TRYWAIT P0, [R0+URZ+0x70], R3 ;  /* 0x00007003000075a7 */ /* 0x004ea400080011ff */
[----:B-12---:R-:W-:Y:S05]  /*4700*/  @!P0 BRA `(.L_x_78) ;  /* 0x0000002800788947 */ /* 0x006fea0003800000 */
.L_x_129:
[----:B------:R-:W4:Y:S01]  /*4710*/  LDC.64 R12, c[0x0][0xb10] ;  /* 0x0002c400ff0c7b82 */ /* 0x000f220000000a00 */
[----:B------:R-:W3:Y:S01]  /*4720*/  LDS.128 R16, [R16+0x100] ;  /* 0x0001000010107984 */ /* 0x000ee20000000c00 */
[----:B-1----:R-:W-:Y:S01]  /*4730*/  ISETP.NE.AND P1, PT, R73, 0x1, PT ;  /* 0x000000014900780c */ /* 0x002fe20003f25270 */
[----:B--2---:R-:W-:Y:S01]  /*4740*/  VIADD R0, R0, 0x80 ;  /* 0x0000008000007836 */ /* 0x004fe20000000000 */
[----:B------:R-:W-:Y:S04]  /*4750*/  ISETP.GE.AND P0, PT, R72, 0x1, PT ;  /* 0x000000014800780c */ /* 0x000fe80003f06270 */
[----:B------:R-:W1:Y:S01]  /*4760*/  LDC.64 R10, c[0x0][0xb18] ;  /* 0x0002c600ff0a7b82 */ /* 0x000e620000000a00 */
[----:B------:R-:W-:Y:S01]  /*4770*/  PRMT R0, RZ, 0x654, R0 ;  /* 0x00000654ff007816 */ /* 0x000fe20000000000 */
[----:B------:R-:W-:Y:S01]  /*4780*/  @!PT LDS RZ, [RZ] ;  /* 0x00000000fffff984 */ /* 0x000fe20000000800 */
[----:B------:R-:W-:Y:S01]  /*4790*/  @!PT LDS RZ, [RZ] ;  /* 0x00000000fffff984 */ /* 0x000fe20000000800 */
[----:B------:R-:W-:Y:S01]  /*47a0*/  @!PT LDS RZ, [RZ] ;  /* 0x00000000fffff984 */ /* 0x000fe20000000800 */
[----:B------:R-:W-:Y:S01]  /*47b0*/  @!PT LDS RZ, [RZ] ;  /* 0x00000000fffff984 */ /* 0x000fe20000000800 */
[----:B------:R2:W-:Y:S06]  /*47c0*/  MEMBAR.ALL.CTA ;  /* 0x0000000000007992 */ /* 0x0005ec0000008000 */
[----:B--2---:R-:W2:Y:S01]  /*47d0*/  FENCE.VIEW.ASYNC.S ;  /* 0x00000000000073c6 */ /* 0x004ea20000000000 */
[----:B------:R-:W1:Y:S08]  /*47e0*/  @!P1 LDC R14, c[0x0][0xb20] ;  /* 0x0002c800ff0e9b82 */ /* 0x000e700000000800 */
[----:B------:R-:W1:Y:S01]  /*47f0*/  @!P1 LDC R9, c[0x0][0xb0c] ;  /* 0x0002c300ff099b82 */ /* 0x000e620000000800 */
[----:B--2---:R2:W-:Y:S01]  /*4800*/  SYNCS.ARRIVE.TRANS64.RED.A1T0 RZ, [R0+URZ], RZ ;  /* 0x000000ff00ff79a7 */ /* 0x0045e200081004ff */
[----:B---3--:R-:W-:Y:S04]  /*4810*/  LOP3.LUT P4, RZ, R18, 0x1, RZ, 0xc0, !PT ;  /* 0x0000000112ff7812 */ /* 0x008fe8000788c0ff */
[----:B------:R-:W-:Y:S09]  /*4820*/  P2R R180, PR, RZ, 0x10 ;  /* 0x00000010ffb47803 */ /* 0x000ff20000000000 */
[----:B------:R-:W-:Y:S02]  /*4830*/  @P4 MOV R77, R16 ;  /* 0x00000010004d4202 */ /* 0x000fe40000000f00 */
[----:B------:R-:W-:Y:S01]  /*4840*/  @P4 LOP3.LUT R75, R17, 0xffff, RZ, 0xc0, !PT ;  /* 0x0000ffff114b4812 */ /* 0x000fe200078ec0ff */
[----:B--2-4-:R-:W-:Y:S06]  /*4850*/  @!P0 BRA `(.L_x_79) ;  /* 0x0000000000a48947 */ /* 0x014fec0003800000 */
[----:B------:R-:W-:Y:S01]  /*4860*/  IMAD.HI.U32 R21, R172, R71, RZ ;  /* 0x00000047ac157227 */ /* 0x000fe200078e00ff */
[----:B------:R-:W-:Y:S02]  /*4870*/  ISETP.NE.AND P0, PT, R70, 0x1, PT ;  /* 0x000000014600780c */ /* 0x000fe40003f05270 */
[----:B------:R-:W-:Y:S01]  /*4880*/  ISETP.NE.AND P2, PT, R72, 0x1, PT ;  /* 0x000000014800780c */ /* 0x000fe20003f45270 */
[----:B------:R-:W-:Y:S01]  /*4890*/  IMAD.HI.U32 R20, R167, R152, RZ ;  /* 0x00000098a7147227 */ /* 0x000fe200078e00ff */
[----:B------:R-:W-:Y:S02]  /*48a0*/  SHF.R.U32.HI R21, RZ, R170, R21 ;  /* 0x000000aaff157219 */ /* 0x000fe40000011615 */
[----:B------:R-:W-:Y:S01]  /*48b0*/  ISETP.NE.AND P3, PT, R74, 0x1, PT ;  /* 0x000000014a00780c */ /* 0x000fe20003f65270 */
[----:B------:R-:W-:Y:S01]  /*48c0*/  IMAD.HI.U32 R24, R77, R152, RZ ;  /* 0x000000984d187227 */ /* 0x000fe200078e00ff */
[----:B------:R-:W-:Y:S02]  /*48d0*/  SHF.R.U32.HI R20, RZ, R153, R20 ;  /* 0x00000099ff147219 */ /* 0x000fe40000011614 */
[----:B------:R-:W-:Y:S01]  /*48e0*/  SEL R3, R172, R21, !P0 ;  /* 0x00000015ac037207 */ /* 0x000fe20004000000 */
[----:B------:R-:W-:Y:S01]  /*48f0*/  IMAD.HI.U32 R21, R75, R71, RZ ;  /* 0x000000474b157227 */ /* 0x000fe200078e00ff */
[----:B------:R-:W-:Y:S02]  /*4900*/  SEL R7, R167, R20, !P3 ;  /* 0x00000014a7077207 */ /* 0x000fe40005800000 */
[----:B------:R-:W-:Y:S01]  /*4910*/  SHF.R.U32.HI R24, RZ, R153, R24 ;  /* 0x00000099ff187219 */ /* 0x000fe20000011618 */
[-C--:B------:R-:W-:Y:S04]  /*4920*/  IMAD.HI.U32 R20, R3, R68.reuse, RZ ;  /* 0x0000004403147227 */ /* 0x080fe800078e00ff */
[----:B------:R-:W-:Y:S01]  /*4930*/  IMAD.HI.U32 R22, R7, R68, RZ ;  /* 0x0000004407167227 */ /* 0x000fe200078e00ff */
[-C--:B------:R-:W-:Y:S02]  /*4940*/  @P2 SHF.R.U32.HI R3, RZ, R69.reuse, R20 ;  /* 0x00000045ff032219 */ /* 0x080fe40000011614 */
[----:B------:R-:W-:Y:S02]  /*4950*/  SHF.R.U32.HI R20, RZ, R170, R21 ;  /* 0x000000aaff147219 */ /* 0x000fe40000011615 */
[----:B------:R-:W-:Y:S01]  /*4960*/  @P2 SHF.R.U32.HI R7, RZ, R69, R22 ;  /* 0x00000045ff072219 */ /* 0x000fe20000011616 */
[C---:B------:R-:W-:Y:S01]  /*4970*/  IMAD R2, R72.reuse, R3, RZ ;  /* 0x0000000348027224 */ /* 0x040fe200078e02ff */
[----:B------:R-:W-:Y:S02]  /*4980*/  SEL R5, R75, R20, !P0 ;  /* 0x000000144b057207 */ /* 0x000fe40004000000 */
[----:B------:R-:W-:Y:S01]  /*4990*/  SEL R3, R77, R24, !P3 ;  /* 0x000000184d037207 */ /* 0x000fe20005800000 */
[----:B------:R-:W-:Y:S01]  /*49a0*/  IMAD R4, R72, R7, RZ ;  /* 0x0000000748047224 */ /* 0x000fe200078e02ff */
[C---:B------:R-:W-:Y:S01]  /*49b0*/  ISETP.GE.AND P0, PT, R5.reuse, R2, PT ;  /* 0x000000020500720c */ /* 0x040fe20003f06270 */
[----:B------:R-:W-:Y:S03]  /*49c0*/  IMAD.HI.U32 R6, R5, R68, RZ ;  /* 0x0000004405067227 */ /* 0x000fe600078e00ff */
[----:B------:R-:W-:Y:S01]  /*49d0*/  ISETP.GE.OR P0, PT, R3, R4, P0 ;  /* 0x000000040300720c */ /* 0x000fe20000706670 */
[----:B------:R-:W-:Y:S01]  /*49e0*/  IMAD.MOV R4, RZ, RZ, -R3 ;  /* 0x000000ffff047224 */ /* 0x000fe200078e0a03 */
[-C--:B------:R-:W-:Y:S03]  /*49f0*/  SHF.R.U32.HI R6, RZ, R69.reuse, R6 ;  /* 0x00000045ff067219 */ /* 0x080fe60000011606 */
[----:B------:R-:W-:Y:S01]  /*4a00*/  IMAD R77, R74, R4, R77 ;  /* 0x000000044a4d7224 */ /* 0x000fe200078e024d */
[----:B------:R-:W-:Y:S05]  /*4a10*/  SEL R15, R5, R6, !P2 ;  /* 0x00000006050f7207 */ /* 0x000fea0005000000 */
[----:B------:R-:W-:Y:S02]  /*4a20*/  IMAD.MOV R6, RZ, RZ, -R15 ;  /* 0x000000ffff067224 */ /* 0x000fe400078e0a0f */
[C---:B------:R-:W-:Y:S04]  /*4a30*/  @!P0 IMAD.HI.U32 R2, R3.reuse, R68, RZ ;  /* 0x0000004403028227 */ /* 0x040fe800078e00ff */
[----:B------:R-:W-:Y:S01]  /*4a40*/  IMAD R6, R72, R6, R5 ;  /* 0x0000000648067224 */ /* 0x000fe200078e0205 */
[----:B------:R-:W-:Y:S04]  /*4a50*/  @!P0 SHF.R.U32.HI R2, RZ, R69, R2 ;  /* 0x00000045ff028219 */ /* 0x000fe80000011602 */
[----:B------:R-:W-:Y:S02]  /*4a60*/  @!P0 SEL R0, R3, R2, !P2 ;  /* 0x0000000203008207 */ /* 0x000fe40005000000 */
[----:B------:R-:W-:Y:S02]  /*4a70*/  IADD3 R2, PT, PT, -R5, RZ, RZ ;  /* 0x000000ff05027210 */ /* 0x000fe40007ffe1ff */
[----:B------:R-:W-:Y:S01]  /*4a80*/  @!P0 IADD3 R8, PT, PT, R15, -R0, RZ ;  /* 0x800000000f088210 */ /* 0x000fe20007ffe0ff */
[----:B------:R-:W-:Y:S02]  /*4a90*/  @!P0 IMAD R0, R7, R6, R0 ;  /* 0x0000000607008224 */ /* 0x000fe400078e0200 */
[----:B------:R-:W-:Y:S02]  /*4aa0*/  IMAD R75, R70, R2, R75 ;  /* 0x00000002464b7224 */ /* 0x000fe400078e024b */
[----:B------:R-:W-:Y:S02]  /*4ab0*/  @!P0 IMAD R5, R8, R72, R3 ;  /* 0x0000004808058224 */ /* 0x000fe400078e0203 */
[----:B------:R-:W-:Y:S04]  /*4ac0*/  @!P0 IMAD.MOV.U32 R3, RZ, RZ, R0 ;  /* 0x000000ffff038224 */ /* 0x000fe800078e0000 */
[----:B------:R-:W-:Y:S02]  /*4ad0*/  IMAD R77, R3, R74, R77 ;  /* 0x0000004a034d7224 */ /* 0x000fe400078e024d */
[----:B------:R-:W-:Y:S07]  /*4ae0*/  IMAD R75, R5, R70, R75 ;  /* 0x00000046054b7224 */ /* 0x000fee00078e024b */
.L_x_79:
[----:B------:R-:W-:Y:S01]  /*4af0*/  @!P1 IMAD.HI.U32 R0, R77, R12, RZ ;  /* 0x0000000c4d009227 */ /* 0x000fe200078e00ff */
[----:B-1----:R-:W-:Y:S01]  /*4b00*/  @!P1 ISETP.NE.AND P0, PT, R10, 0x1, PT ;  /* 0x000000010a00980c */ /* 0x002fe20003f05270 */
[----:B------:R-:W-:Y:S01]  /*4b10*/  ULOP3.LUT UP0, URZ, UR42, 0x1b0, URZ, 0xc0, !UPT ;  /* 0x000001b02aff7892 */ /* 0x000fe2000f80c0ff */
[----:B------:R-:W-:Y:S01]  /*4b20*/  @!P1 ISETP.NE.AND P2, PT, R9, 0x1, PT ;  /* 0x000000010900980c */ /* 0x000fe20003f45270 */
[----:B------:R-:W-:Y:S01]  /*4b30*/  @!P1 IMAD.HI.U32 R3, R75, R11, RZ ;  /* 0x0000000b4b039227 */ /* 0x000fe200078e00ff */
[----:B------:R-:W-:Y:S02]  /*4b40*/  @!P1 SHF.R.U32.HI R0, RZ, R13, R0 ;  /* 0x0000000dff009219 */ /* 0x000fe40000011600 */
[----:B------:R-:W-:Y:S01]  /*4b50*/  @P4 SHF.R.U32.HI R171, RZ, 0x10, R17 ;  /* 0x00000010ffab4819 */ /* 0x000fe20000011611 */
[----:B------:R-:W-:Y:S01]  /*4b60*/  VIADD R181, R181, 0x1 ;  /* 0x00000001b5b57836 */ /* 0x000fe20000000000 */
[----:B------:R-:W-:Y:S02]  /*4b70*/  @!P1 SHF.R.U32.HI R2, RZ, R14, R3 ;  /* 0x0000000eff029219 */ /* 0x000fe40000011603 */
[----:B------:R-:W-:Y:S02]  /*4b80*/  @!P1 SEL R3, R77, R0, !P2 ;  /* 0x000000004d039207 */ /* 0x000fe40005000000 */
[----:B------:R-:W-:Y:S05]  /*4b90*/  @!P1 SEL R2, R75, R2, !P0 ;  /* 0x000000024b029207 */ /* 0x000fea0004000000 */
[----:B------:R-:W-:Y:S02]  /*4ba0*/  @!P1 IMAD.IADD R0, R2, 0x1, -R3 ;  /* 0x0000000102009824 */ /* 0x000fe400078e0a03 */
[----:B------:R-:W-:Y:S02]  /*4bb0*/  @!P1 IMAD.IADD R2, R3, 0x1, -R2 ;  /* 0x0000000103029824 */ /* 0x000fe400078e0a02 */
[----:B------:R-:W-:Y:S02]  /*4bc0*/  @!P1 IMAD R77, R0, R9, R77 ;  /* 0x00000009004d9224 */ /* 0x000fe400078e024d */
[----:B------:R-:W-:Y:S01]  /*4bd0*/  @!P1 IMAD R75, R2, R10, R75 ;  /* 0x0000000a024b9224 */ /* 0x000fe200078e024b */
[----:B------:R-:W-:Y:S06]  /*4be0*/  BRA.U !UP0, `(.L_x_80) ;  /* 0x0000000108407547 */ /* 0x000fec000b800000 */
[----:B------:R-:W1:Y:S01]  /*4bf0*/  LDCU.64 UR8, c[0x4][0x80] ;  /* 0x01001000ff0877ac */ /* 0x000e620008000a00 */
[----:B------:R-:W-:Y:S01]  /*4c00*/  MOV R3, 0x0 ;  /* 0x0000000000037802 */ /* 0x000fe20000000f00 */
[----:B------:R-:W-:Y:S02]  /*4c10*/  HFMA2 R12, -RZ, RZ, 0, 5.9604644775390625e-08 ;  /* 0x00000001ff0c7431 */ /* 0x000fe400000001ff */
[----:B------:R-:W-:Y:S02]  /*4c20*/  IMAD.MOV.U32 R8, RZ, RZ, 0x70 ;  /* 0x00000070ff087424 */ /* 0x000fe400078e00ff */
[----:B------:R-:W-:Y:S01]  /*4c30*/  IMAD.MOV.U32 R13, RZ, RZ, RZ ;  /* 0x000000ffff0d7224 */ /* 0x000fe200078e00ff */
[----:B------:R-:W2:Y:S01]  /*4c40*/  LDCU.64 UR6, c[0x4][0x88] ;  /* 0x01001100ff0677ac */ /* 0x000ea20008000a00 */
[----:B------:R-:W3:Y:S01]  /*4c50*/  LDC.64 R2, c[0x4][R3] ;  /* 0x0100000003027b82 */ /* 0x000ee20000000a00 */
[----:B------:R-:W4:Y:S01]  /*4c60*/  LDCU.64 UR4, c[0x4][0x8] ;  /* 0x01000100ff0477ac */ /* 0x000f220008000a00 */
[----:B-1----:R-:W-:Y:S01]  /*4c70*/  MOV R5, UR9 ;  /* 0x0000000900057c02 */ /* 0x002fe20008000f00 */
[----:B------:R-:W-:Y:S01]  /*4c80*/  IMAD.U32 R4, RZ, RZ, UR8 ;  /* 0x00000008ff047e24 */ /* 0x000fe2000f8e00ff */
[----:B--2---:R-:W-:Y:S01]  /*4c90*/  MOV R7, UR7 ;  /* 0x0000000700077c02 */ /* 0x004fe20008000f00 */
[----:B------:R-:W-:Y:S01]  /*4ca0*/  IMAD.U32 R6, RZ, RZ, UR6 ;  /* 0x00000006ff067e24 */ /* 0x000fe2000f8e00ff */
[----:B----4-:R-:W-:Y:S01]  /*4cb0*/  MOV R11, UR5 ;  /* 0x00000005000b7c02 */ /* 0x010fe20008000f00 */
[----:B------:R-:W-:Y:S02]  /*4cc0*/  IMAD.U32 R10, RZ, RZ, UR4 ;  /* 0x00000004ff0a7e24 */ /* 0x000fe4000f8e00ff */
[----:B------:R-:W-:Y:S07]  /*4cd0*/  LEPC R20, `(.L_x_80) ;  /* 0x000000001014794e */ /* 0x000fee0000000000 */
[----:B---3-5:R-:W-:Y:S05]  /*4ce0*/  CALL.ABS.NOINC R2 ;  /* 0x0000000002007343 */ /* 0x028fea0003c00000 */
.L_x_80:
[----:B------:R-:W-:Y:S01]  /*4cf0*/  LOP3.LUT P0, RZ, R179, 0x1b0, RZ, 0xc0, !PT ;  /* 0x000001b0b3ff7812 */ /* 0x000fe2000780c0ff */
[----:B------:R-:W-:Y:S11]  /*4d00*/  BSSY.RECONVERGENT B6, `(.L_x_81) ;  /* 0x0000013000067945 */ /* 0x000ff60003800200 */
[----:B------:R-:W-:Y:S01]  /*4d10*/  @!UPT UIADD3 URZ, UPT, UPT, URZ, URZ, URZ ;  /* 0x000000fffffff290 */ /* 0x000fe2000fffe0ff */
[----:B------:R-:W-:Y:S05]  /*4d20*/  @!P0 BRA `(.L_x_82) ;  /* 0x0000000000408947 */ /* 0x000fea0003800000 */
        /* <DEDUP_REMOVED lines=16> */
.L_x_82:
[----:B------:R-:W-:Y:S05]  /*4e30*/  BSYNC.RECONVERGENT B6 ;  /* 0x0000000000067941 */ /* 0x000fea0003800200 */
.L_x_81:
[----:B------:R-:W-:Y:S01]  /*4e40*/  ISETP.NE.U32.AND P3, PT, R150, RZ, PT ;  /* 0x000000ff9600720c */ /* 0x000fe20003f65070 */
[----:B------:R-:W-:Y:S01]  /*4e50*/  UISETP.NE.AND UP1, UPT, UR44, URZ, UPT ;  /* 0x000000ff2c00728c */ /* 0x000fe2000bf25270 */
[----:B------:R-:W-:Y:S02]  /*4e60*/  ISETP.NE.U32.AND P4, PT, R146, RZ, PT ;  /* 0x000000ff9200720c */ /* 0x000fe40003f85070 */
[----:B------:R-:W-:Y:S02]  /*4e70*/  ISETP.NE.AND.EX P3, PT, R151, RZ, PT, P3 ;  /* 0x000000ff9700720c */ /* 0x000fe40003f65330 */
[----:B------:R-:W-:Y:S02]  /*4e80*/  PLOP3.LUT P1, PT, PT, PT, PT, 0x8, 0x80 ;  /* 0x000000000080781c */ /* 0x000fe40003f2e170 */
[----:B------:R-:W-:Y:S02]  /*4e90*/  PLOP3.LUT P0, PT, PT, PT, UP1, 0x80, 0x8 ;  /* 0x000000000008781c */ /* 0x000fe40003f0f018 */
[----:B------:R-:W-:Y:S02]  /*4ea0*/  ISETP.NE.AND.EX P4, PT, R147, RZ, PT, P4 ;  /* 0x000000ff9300720c */ /* 0x000fe40003f85340 */
[----:B------:R-:W1:Y:S09]  /*4eb0*/  @UP1 LDCU.64 UR4, c[0x0][0x888] ;  /* 0x00011100ff0417ac */ /* 0x000e720008000a00 */
[----:B------:R-:W-:Y:S01]  /*4ec0*/  @P0 PLOP3.LUT P1, PT, P3, PT, PT, 0x80, 0x8 ;  /* 0x000000000008081c */ /* 0x000fe20001f2f070 */
[----:B-1----:R-:W-:Y:S04]  /*4ed0*/  @UP1 UISETP.NE.U32.AND UP0, UPT, UR4, URZ, UPT ;  /* 0x000000ff0400128c */ /* 0x002fe8000bf05070 */
[----:B------:R-:W-:Y:S04]  /*4ee0*/  @UP1 UISETP.NE.AND.EX UP0, UPT, UR5, URZ, UPT, UP0 ;  /* 0x000000ff0500128c */ /* 0x000fe8000bf05300 */
[----:B------:R-:W-:Y:S01]  /*4ef0*/  @UP1 USEL UR4, URZ, 0xffffffff, UP0 ;  /* 0xffffffffff041887 */ /* 0x000fe20008000000 */
[----:B------:R-:W-:Y:S11]  /*4f00*/  @!P3 BRA `(.L_x_83) ;  /* 0x00000000002cb947 */ /* 0x000ff60003800000 */
[----:B------:R-:W-:Y:S01]  /*4f10*/  ISETP.NE.U32.AND P2, PT, R148, RZ, PT ;  /* 0x000000ff9400720c */ /* 0x000fe20003f45070 */
[----:B------:R-:W-:Y:S03]  /*4f20*/  IMAD.MOV.U32 R164, RZ, RZ, 0x1 ;  /* 0x00000001ffa47424 */ /* 0x000fe600078e00ff */
[----:B------:R-:W-:Y:S11]  /*4f30*/  ISETP.NE.AND.EX P2, PT, R149, RZ, PT, P2 ;  /* 0x000000ff9500720c */ /* 0x000ff60003f45320 */
[----:B------:R-:W-:Y:S02]  /*4f40*/  @!UPT UIADD3 URZ, UPT, UPT, URZ, URZ, URZ ;  /* 0x000000fffffff290 */ /* 0x000fe4000fffe0ff */
[----:B------:R-:W1:Y:S01]  /*4f50*/  @P2 LDC.64 R2, c[0x0][0x888] ;  /* 0x00022200ff022b82 */ /* 0x000e620000000a00 */
[----:B------:R-:W-:Y:S04]  /*4f60*/  @P2 IMAD R0, R150, UR36, RZ ;  /* 0x0000002496002c24 */ /* 0x000fe8000f8e02ff */
[----:B-1----:R-:W-:Y:S04]  /*4f70*/  @P2 IMAD.WIDE R2, R0, 0x4, R2 ;  /* 0x0000000400022825 */ /* 0x002fe800078e0202 */
[----:B------:R-:W-:Y:S01]  /*4f80*/  HFMA2 R0, -RZ, RZ, 0, 5.9604644775390625e-08 ;  /* 0x00000001ff007431 */ /* 0x000fe200000001ff */
[----:B-----5:R1:W5:Y:S04]  /*4f90*/  @P2 LDG.E R81, desc[UR40][R2.64] ;  /* 0x0000002802512981 */ /* 0x020368000c1e1900 */
[----:B------:R-:W-:Y:S01]  /*4fa0*/  @!P2 PRMT R164, R0, 0x7610, R164 ;  /* 0x0000761000a4a816 */ /* 0x000fe200000000a4 */
[----:B-1----:R-:W2:Y:S06]  /*4fb0*/  @!P2 LDC R81, c[0x0][0x880] ;  /* 0x00022000ff51ab82 */ /* 0x002eac0000000800 */
.L_x_83:
[----:B------:R-:W-:Y:S05]  /*4fc0*/  @!P4 BRA `(.L_x_84) ;  /* 0x000000000020c947 */ /* 0x000fea0003800000 */
[----:B------:R-:W-:Y:S04]  /*4fd0*/  ISETP.NE.U32.AND P2, PT, R144, RZ, PT ;  /* 0x000000ff9000720c */ /* 0x000fe80003f45070 */
[----:B------:R-:W-:Y:S11]  /*4fe0*/  ISETP.NE.AND.EX P2, PT, R145, RZ, PT, P2 ;  /* 0x000000ff9100720c */ /* 0x000ff60003f45320 */
[----:B------:R-:W-:Y:S02]  /*4ff0*/  @!UPT UIADD3 URZ, UPT, UPT, URZ, URZ, URZ ;  /* 0x000000fffffff290 */ /* 0x000fe4000fffe0ff */
[----:B------:R-:W1:Y:S01]  /*5000*/  @P2 LDC.64 R2, c[0x0][0x8a8] ;  /* 0x00022a00ff022b82 */ /* 0x000e620000000a00 */
[----:B------:R-:W-:Y:S04]  /*5010*/  @P2 IMAD R0, R146, UR36, RZ ;  /* 0x0000002492002c24 */ /* 0x000fe8000f8e02ff */
[----:B-1----:R-:W-:Y:S05]  /*5020*/  @P2 IMAD.WIDE R2, R0, 0x4, R2 ;  /* 0x0000000400022825 */ /* 0x002fea00078e0202 */
[----:B-----5:R1:W5:Y:S02]  /*5030*/  @P2 LDG.E R78, desc[UR40][R2.64] ;  /* 0x00000028024e2981 */ /* 0x020364000c1e1900 */
[----:B-1----:R-:W3:Y:S02]  /*5040*/  @!P2 LDC R78, c[0x0][0x8a0] ;  /* 0x00022800ff4eab82 */ /* 0x002ee40000000800 */
.L_x_84:
[----:B--2--5:R-:W-:Y:S01]  /*5050*/  @P0 FSETP.NEU.AND P4, PT, R81, RZ, PT ;  /* 0x000000ff5100020b */ /* 0x024fe20003f8d000 */
[----:B------:R-:W-:Y:S01]  /*5060*/  IMAD.U32 R0, RZ, RZ, UR4 ;  /* 0x00000004ff007e24 */ /* 0x000fe2000f8e00ff */
[----:B------:R-:W-:Y:S01]  /*5070*/  @P0 LOP3.LUT P2, RZ, R164, 0xff, RZ, 0xc0, !PT ;  /* 0x000000ffa4ff0812 */ /* 0x000fe2000784c0ff */
[----:B------:R-:W-:Y:S01]  /*5080*/  BSSY B1, `(.L_x_85) ;  /* 0x000003d000017945 */ /* 0x000fe20003800000 */
[----:B------:R-:W-:Y:S01]  /*5090*/  @P0 SEL R3, RZ, 0xffffffff, P4 ;  /* 0xffffffffff030807 */ /* 0x000fe20002000000 */
[C---:B------:R-:W-:Y:S01]  /*50a0*/  IMAD R64, R76.reuse, 0x40, R79 ;  /* 0x000000404c407824 */ /* 0x040fe200078e024f */
[----:B------:R-:W-:Y:S02]  /*50b0*/  LEA R156, R76, UR43, 0x3 ;  /* 0x0000002b4c9c7c11 */ /* 0x000fe4000f8e18ff */
[----:B------:R-:W-:Y:S02]  /*50c0*/  CS2R R86, SRZ ;  /* 0x0000000000567805 */ /* 0x000fe4000001ff00 */
[----:B------:R-:W-:Y:S02]  /*50d0*/  @P1 SEL R3, R0, R3, !P2 ;  /* 0x0000000300031207 */ /* 0x000fe40005000000 */
[----:B------:R-:W-:Y:S02]  /*50e0*/  CS2R R84, SRZ ;  /* 0x0000000000547805 */ /* 0x000fe4000001ff00 */
[----:B------:R-:W-:Y:S02]  /*50f0*/  SHF.L.U32 R5, R175, 0x1f, RZ ;  /* 0x0000001faf057819 */ /* 0x000fe400000006ff */
[----:B------:R-:W-:Y:S02]  /*5100*/  CS2R R90, SRZ ;  /* 0x00000000005a7805 */ /* 0x000fe4000001ff00 */
[----:B------:R-:W-:Y:S02]  /*5110*/  @P0 LOP3.LUT R3, R3, 0x1, RZ, 0xc0, !PT ;  /* 0x0000000103030812 */ /* 0x000fe400078ec0ff */
[----:B------:R-:W-:Y:S02]  /*5120*/  CS2R R88, SRZ ;  /* 0x0000000000587805 */ /* 0x000fe4000001ff00 */
[----:B------:R-:W-:Y:S02]  /*5130*/  PLOP3.LUT P5, PT, PT, PT, PT, 0x8, 0x80 ;  /* 0x000000000080781c */ /* 0x000fe40003fae170 */
[----:B------:R-:W-:Y:S02]  /*5140*/  CS2R R98, SRZ ;  /* 0x0000000000627805 */ /* 0x000fe4000001ff00 */
[----:B------:R-:W-:Y:S02]  /*5150*/  ISETP.NE.U32.OR P1, PT, R3, 0x1, !P0 ;  /* 0x000000010300780c */ /* 0x000fe40004725470 */
[----:B------:R-:W-:Y:S02]  /*5160*/  CS2R R96, SRZ ;  /* 0x0000000000607805 */ /* 0x000fe4000001ff00 */
[----:B------:R-:W-:Y:S02]  /*5170*/  CS2R R94, SRZ ;  /* 0x00000000005e7805 */ /* 0x000fe4000001ff00 */
[----:B------:R-:W-:Y:S07]  /*5180*/  CS2R R92, SRZ ;  /* 0x00000000005c7805 */ /* 0x000fee000001ff00 */
[----:B------:R-:W-:Y:S04]  /*5190*/  @P1 SHF.L.U32 R2, R173, 0x1f, RZ ;  /* 0x0000001fad021819 */ /* 0x000fe800000006ff */
[----:B------:R-:W1:Y:S01]  /*51a0*/  @P1 SYNCS.PHASECHK.TRANS64.TRYWAIT P0, [UR43+0x50], R2 ;  /* 0x00005002ff0015a7 */ /* 0x000e62000800112b */
[----:B------:R2:W4:Y:S01]  /*51b0*/  SYNCS.PHASECHK.TRANS64.TRYWAIT P4, [R156+URZ+0x90], R5 ;  /* 0x000090059c0075a7 */ /* 0x00052200080811ff */
[----:B-1----:R-:W-:Y:S01]  /*51c0*/  @P1 PLOP3.LUT P5, PT, P0, PT, PT, 0x8, 0x80 ;  /* 0x000000000080181c */ /* 0x002fe200007ae170 */
[----:B------:R-:W-:Y:S01]  /*51d0*/  @!UPT UIADD3 URZ, UPT, UPT, URZ, URZ, URZ ;  /* 0x000000fffffff290 */ /* 0x000fe2000fffe0ff */
[----:B--2-4-:R-:W-:Y:S11]  /*51e0*/  @!P1 BRA `(.L_x_86) ;  /* 0x0000000000989947 */ /* 0x014ff60003800000 */
[----:B------:R-:W-:Y:S01]  /*51f0*/  ISETP.NE.U32.AND P0, PT, RZ, UR38, PT ;  /* 0x00000026ff007c0c */ /* 0x000fe2000bf05070 */
[----:B------:R-:W-:Y:S01]  /*5200*/  BSSY B0, `(.L_x_87) ;  /* 0x0000016000007945 */ /* 0x000fe20003800000 */
[----:B------:R-:W-:Y:S02]  /*5210*/  FSETP.NEU.AND P2, PT, R81, RZ, PT ;  /* 0x000000ff5100720b */ /* 0x000fe40003f4d000 */
[----:B------:R-:W-:Y:S02]  /*5220*/  CS2R R94, SRZ ;  /* 0x00000000005e7805 */ /* 0x000fe4000001ff00 */
[----:B------:R-:W-:Y:S02]  /*5230*/  ISETP.NE.AND.EX P0, PT, RZ, UR39, PT, P0 ;  /* 0x00000027ff007c0c */ /* 0x000fe4000bf05300 */
[----:B------:R-:W-:Y:S02]  /*5240*/  CS2R R92, SRZ ;  /* 0x00000000005c7805 */ /* 0x000fe4000001ff00 */
[----:B------:R-:W-:Y:S02]  /*5250*/  LOP3.LUT P1, RZ, R164, 0xff, RZ, 0xc0, !PT ;  /* 0x000000ffa4ff7812 */ /* 0x000fe4000782c0ff */
[----:B------:R-:W-:Y:S02]  /*5260*/  CS2R R98, SRZ ;  /* 0x0000000000627805 */ /* 0x000fe4000001ff00 */
[----:B------:R-:W-:Y:S02]  /*5270*/  SEL R0, RZ, 0xffffffff, P2 ;  /* 0xffffffffff007807 */ /* 0x000fe40001000000 */
[----:B------:R-:W-:Y:S02]  /*5280*/  CS2R R96, SRZ ;  /* 0x0000000000607805 */ /* 0x000fe4000001ff00 */
[----:B------:R-:W-:Y:S02]  /*5290*/  SEL R3, RZ, 0xffffffff, P0 ;  /* 0xffffffffff037807 */ /* 0x000fe40000000000 */
[----:B------:R-:W-:Y:S02]  /*52a0*/  CS2R R90, SRZ ;  /* 0x00000000005a7805 */ /* 0x000fe4000001ff00 */
[----:B------:R-:W-:Y:S02]  /*52b0*/  CS2R R88, SRZ ;  /* 0x0000000000587805 */ /* 0x000fe4000001ff00 */
[----:B------:R-:W-:Y:S02]  /*52c0*/  CS2R R86, SRZ ;  /* 0x0000000000567805 */ /* 0x000fe4000001ff00 */
[----:B------:R-:W-:Y:S02]  /*52d0*/  @P3 SEL R0, R3, R0, !P1 ;  /* 0x0000000003003207 */ /* 0x000fe40004800000 */
[----:B------:R-:W-:Y:S02]  /*52e0*/  CS2R R84, SRZ ;  /* 0x0000000000547805 */ /* 0x000fe4000001ff00 */
[----:B------:R-:W-:Y:S04]  /*52f0*/  LOP3.LUT R0, R0, 0x1, RZ, 0xc0, !PT ;  /* 0x0000000100007812 */ /* 0x000fe800078ec0ff */
[----:B------:R-:W-:Y:S01]  /*5300*/  ISETP.NE.U32.AND P0, PT, R0, 0x1, PT ;  /* 0x000000010000780c */ /* 0x000fe20003f05070 */
[----:B------:R-:W-:Y:S01]  /*5310*/  @!UPT UIADD3 URZ, UPT, UPT, URZ, URZ, URZ ;  /* 0x000000fffffff290 */ /* 0x000fe2000fffe0ff */
[----:B------:R-:W-:Y:S11]  /*5320*/  @!P5 BRA `(.L_x_88) ;  /* 0x00000000000cd947 */ /* 0x000ff60003800000 */
[----:B------:R-:W-:Y:S04]  /*5330*/  SHF.L.U32 R3, R173, 0x1f, RZ ;  /* 0x0000001fad037819 */ /* 0x000fe800000006ff */
[----:B------:R-:W1:Y:S02]  /*5340*/  SYNCS.PHASECHK.TRANS64.TRYWAIT P1, [UR43+0x50], R3 ;  /* 0x00005003ff0075a7 */ /* 0x000e64000802112b */
[----:B-1----:R-:W-:Y:S05]  /*5350*/  @!P1 BRA `(.L_x_89) ;  /* 0x0000001c00789947 */ /* 0x002fea0003800000 */
.L_x_88:
[----:B------:R-:W-:Y:S05]  /*5360*/  BSYNC B0 ;  /* 0x0000000000007941 */ /* 0x000fea0003800000 */
.L_x_87:
[----:B------:R2:W4:Y:S01]  /*5370*/  @P0 LDS.128 R92, [R168+UR43+0x200] ;  /* 0x0002002ba85c0984 */ /* 0x0005220008000c00 */
[----:B------:R-:W-:Y:S01]  /*5380*/  UIADD3 UR4, UPT, UPT, UR43, 0x58, URZ ;  /* 0x000000582b047890 */ /* 0x000fe2000fffe0ff */
[----:B------:R-:W-:Y:S02]  /*5390*/  LOP3.LUT R173, R173, 0x1, RZ, 0x3c, !PT ;  /* 0x00000001adad7812 */ /* 0x000fe400078e3cff */
[----:B------:R2:W1:Y:S01]  /*53a0*/  @P0 LDS.128 R96, [R178+0x10] ;  /* 0x00001000b2600984 */ /* 0x0004620000000c00 */
[----:B------:R-:W-:Y:S03]  /*53b0*/  UPRMT UR4, UR37, 0x654, UR4 ;  /* 0x0000065425047896 */ /* 0x000fe60008000004 */
[----:B------:R2:W1:Y:S04]  /*53c0*/  @P0 LDS.128 R88, [R177+0x20] ;  /* 0x00002000b1580984 */ /* 0x0004680000000c00 */
[----:B------:R2:W1:Y:S01]  /*53d0*/  @P0 LDS.128 R84, [R176+0x30] ;  /* 0x00003000b0540984 */ /* 0x0004620000000c00 */
[----:B------:R-:W-:Y:S01]  /*53e0*/  @!PT LDS RZ, [RZ] ;  /* 0x00000000fffff984 */ /* 0x000fe20000000800 */
[----:B------:R-:W-:Y:S01]  /*53f0*/  @!PT LDS RZ, [RZ] ;  /* 0x00000000fffff984 */ /* 0x000fe20000000800 */
[----:B------:R-:W-:Y:S01]  /*5400*/  @!PT LDS RZ, [RZ] ;  /* 0x00000000fffff984 */ /* 0x000fe20000000800 */
[----:B------:R-:W-:Y:S01]  /*5410*/  @!PT LDS RZ, [RZ] ;  /* 0x00000000fffff984 */ /* 0x000fe20000000800 */
[----:B------:R5:W-:Y:S06]  /*5420*/  MEMBAR.ALL.CTA ;  /* 0x0000000000007992 */ /* 0x000bec0000008000 */
[----:B-----5:R-:W5:Y:S02]  /*5430*/  FENCE.VIEW.ASYNC.S ;  /* 0x00000000000073c6 */ /* 0x020f640000000000 */
[----:B-----5:R-:W-:Y:S01]  /*5440*/  SYNCS.ARRIVE.TRANS64.RED.A1T0 RZ, [UR4], RZ ;  /* 0x000000ffffff79a7 */ /* 0x020fe20008100404 */
.L_x_86:
[----:B------:R-:W-:Y:S05]  /*5450*/  BSYNC B1 ;  /* 0x0000000000017941 */ /* 0x000fea0003800000 */
.L_x_85:
[----:B-1----:R-:W-:Y:S04]  /*5460*/  SHF.R.U32.HI R0, RZ, 0x15, R64 ;  /* 0x00000015ff007819 */ /* 0x002fe80000011640 */
[----:B------:R-:W-:Y:S01]  /*5470*/  LOP3.LUT P0, RZ, R0, 0x3, R169, 0x48, !PT ;  /* 0x0000000300ff7812 */ /* 0x000fe200078048a9 */
[----:B------:R-:W-:Y:S01]  /*5480*/  @!UPT UIADD3 URZ, UPT, UPT, URZ, URZ, URZ ;  /* 0x000000fffffff290 */ /* 0x000fe2000fffe0ff */
[----:B------:R-:W-:Y:S11]  /*5490*/  @P4 BRA `(.L_x_90) ;  /* 0x0000000000084947 */ /* 0x000ff60003800000 */
[----:B------:R-:W1:Y:S02]  /*54a0*/  SYNCS.PHASECHK.TRANS64.TRYWAIT P1, [R156+URZ+0x90], R5 ;  /* 0x000090059c0075a7 */ /* 0x000e6400080211ff */
[----:B-1----:R-:W-:Y:S05]  /*54b0*/  @!P1 BRA `(.L_x_91) ;  /* 0x0000001c00389947 */ /* 0x002fea0003800000 */
.L_x_90:
[----:B------:R-:W-:Y:S05]  /*54c0*/  @!P0 BRA `(.L_x_92) ;  /* 0x0000000000408947 */ /* 0x000fea0003800000 */
[----:B------:R-:W1:Y:S01]  /*54d0*/  LDCU.64 UR8, c[0x4][0x70] ;  /* 0x01000e00ff0877ac */ /* 0x000e620008000a00 */
[----:B------:R-:W-:Y:S01]  /*54e0*/  MOV R3, 0x0 ;  /* 0x0000000000037802 */ /* 0x000fe20000000f00 */
[----:B------:R-:W-:Y:S02]  /*54f0*/  HFMA2 R12, -RZ, RZ, 0, 5.9604644775390625e-08 ;  /* 0x00000001ff0c7431 */ /* 0x000fe400000001ff */
[----:B------:R-:W-:Y:S02]  /*5500*/  IMAD.MOV.U32 R8, RZ, RZ, 0x192 ;  /* 0x00000192ff087424 */ /* 0x000fe400078e00ff */
[----:B------:R-:W-:Y:S01]  /*5510*/  IMAD.MOV.U32 R13, RZ, RZ, RZ ;  /* 0x000000ffff0d7224 */ /* 0x000fe200078e00ff */
[----:B------:R-:W5:Y:S01]  /*5520*/  LDCU.64 UR6, c[0x4][0x78] ;  /* 0x01000f00ff0677ac */ /* 0x000f620008000a00 */
[----:B------:R-:W2:Y:S01]  /*5530*/  LDC.64 R2, c[0x4][R3] ;  /* 0x0100000003027b82 */ /* 0x000ea20000000a00 */
[----:B------:R-:W3:Y:S01]  /*5540*/  LDCU.64 UR4, c[0x4][0x10] ;  /* 0x01000200ff0477ac */ /* 0x000ee20008000a00 */
[----:B-1----:R-:W-:Y:S01]  /*5550*/  MOV R5, UR9 ;  /* 0x0000000900057c02 */ /* 0x002fe20008000f00 */
[----:B------:R-:W-:Y:S01]  /*5560*/  IMAD.U32 R4, RZ, RZ, UR8 ;  /* 0x00000008ff047e24 */ /* 0x000fe2000f8e00ff */
[----:B-----5:R-:W-:Y:S01]  /*5570*/  MOV R7, UR7 ;  /* 0x0000000700077c02 */ /* 0x020fe20008000f00 */
[----:B------:R-:W-:Y:S01]  /*5580*/  IMAD.U32 R6, RZ, RZ, UR6 ;  /* 0x00000006ff067e24 */ /* 0x000fe2000f8e00ff */
[----:B---3--:R-:W-:Y:S01]  /*5590*/  MOV R11, UR5 ;  /* 0x00000005000b7c02 */ /* 0x008fe20008000f00 */
[----:B------:R-:W-:Y:S02]  /*55a0*/  IMAD.U32 R10, RZ, RZ, UR4 ;  /* 0x00000004ff0a7e24 */ /* 0x000fe4000f8e00ff */
[----:B------:R-:W-:Y:S07]  /*55b0*/  LEPC R20, `(.L_x_92) ;  /* 0x000000001014794e */ /* 0x000fee0000000000 */
[----:B--2-4-:R-:W-:Y:S05]  /*55c0*/  CALL.ABS.NOINC R2 ;  /* 0x0000000002007343 */ /* 0x014fea0003c00000 */
.L_x_92:
[----:B------:R-:W-:Y:S01]  /*55d0*/  LOP3.LUT P0, RZ, R166, 0x60, RZ, 0xc0, !PT ;  /* 0x00000060a6ff7812 */ /* 0x000fe2000780c0ff */
[----:B------:R-:W-:Y:S05]  /*55e0*/  WARPSYNC.ALL ;  /* 0x0000000000007948 */ /* 0x000fea0003800000 */
[----:B------:R-:W-:Y:S01]  /*55f0*/  R2UR UR4, R64 ;  /* 0x00000000400472ca */ /* 0x000fe200000e0000 */
[----:B------:R-:W-:Y:S01]  /*5600*/  BSSY.RECONVERGENT B0, `(.L_x_93) ;  /* 0x0000121000007945 */ /* 0x000fe20003800200 */
[-C--:B----4-:R-:W-:Y:S02]  /*5610*/  F2FP.F16.E4M3.UNPACK_B R82, R92.reuse ;  /* 0x0000005cff52723e */ /* 0x090fe400020006ff */
[----:B------:R-:W-:Y:S02]  /*5620*/  F2FP.F16.E4M3.UNPACK_B R109, R92.H1 ;  /* 0x0000005cff6d723e */ /* 0x000fe400030006ff */
[-C--:B------:R-:W-:Y:S01]  /*5630*/  F2FP.F16.E4M3.UNPACK_B R107, R93.reuse ;  /* 0x0000005dff6b723e */ /* 0x080fe200020006ff */
[--C-:B------:R-:W-:Y:S01]  /*5640*/  HADD2.F32 R80, -RZ, R82.reuse.H0_H0 ;  /* 0x20000052ff507230 */ /* 0x100fe20000004100 */
[----:B------:R-:W-:Y:S01]  /*5650*/  F2FP.F16.E4M3.UNPACK_B R105, R93.H1 ;  /* 0x0000005dff69723e */ /* 0x000fe200030006ff */
[----:B------:R-:W-:Y:S01]  /*5660*/  HADD2.F32 R82, -RZ, R82.H1_H1 ;  /* 0x30000052ff527230 */ /* 0x000fe20000004100 */
[-C--:B------:R-:W-:Y:S01]  /*5670*/  F2FP.F16.E4M3.UNPACK_B R130, R84.reuse ;  /* 0x00000054ff82723e */ /* 0x080fe200020006ff */
[--C-:B------:R-:W-:Y:S01]  /*5680*/  HADD2.F32 R83, -RZ, R109.reuse.H0_H0 ;  /* 0x2000006dff537230 */ /* 0x100fe20000004100 */
[----:B------:R-:W-:Y:S01]  /*5690*/  F2FP.F16.E4M3.UNPACK_B R132, R84.H1 ;  /* 0x00000054ff84723e */ /* 0x000fe200030006ff */
[----:B------:R-:W3:Y:S01]  /*56a0*/  LDTM.x64 R4, tmem[UR4] ;  /* 0x00000004000479ee */ /* 0x000ee20008340000 */
[----:B------:R-:W-:Y:S01]  /*56b0*/  NOP ;  /* 0x0000000000007918 */ /* 0x000fe20000000000 */
[----:B------:R-:W-:Y:S01]  /*56c0*/  R2UR UR5, R156 ;  /* 0x000000009c0572ca */ /* 0x000fe200000e0000 */
[--C-:B------:R-:W-:Y:S01]  /*56d0*/  HADD2.F32 R129, -RZ, R130.reuse.H0_H0 ;  /* 0x20000082ff817230 */ /* 0x100fe20000004100 */
[----:B------:R-:W-:Y:S01]  /*56e0*/  F2FP.F16.E4M3.UNPACK_B R93, R94 ;  /* 0x0000005eff5d723e */ /* 0x000fe200020006ff */
[----:B------:R-:W-:Y:S01]  /*56f0*/  HADD2.F32 R130, -RZ, R130.H1_H1 ;  /* 0x30000082ff827230 */ /* 0x000fe20000004100 */
[-C--:B------:R-:W-:Y:S01]  /*5700*/  F2FP.F16.E4M3.UNPACK_B R134, R85.reuse ;  /* 0x00000055ff86723e */ /* 0x080fe200020006ff */
[----:B------:R-:W-:Y:S01]  /*5710*/  HADD2.F32 R84, -RZ, R109.H1_H1 ;  /* 0x3000006dff547230 */ /* 0x000fe20000004100 */
[----:B------:R-:W-:Y:S01]  /*5720*/  F2FP.F16.E4M3.UNPACK_B R136, R85.H1 ;  /* 0x00000055ff88723e */ /* 0x000fe200030006ff */
[--C-:B------:R-:W-:Y:S01]  /*5730*/  HADD2.F32 R85, -RZ, R107.reuse.H0_H0 ;  /* 0x2000006bff557230 */ /* 0x100fe20000004100 */
[-C--:B------:R-:W-:Y:S01]  /*5740*/  F2FP.F16.E4M3.UNPACK_B R138, R86.reuse ;  /* 0x00000056ff8a723e */ /* 0x080fe200020006ff */
[--C-:B------:R-:W-:Y:S01]  /*5750*/  HADD2.F32 R133, -RZ, R134.reuse.H0_H0 ;  /* 0x20000086ff857230 */ /* 0x100fe20000004100 */
[----:B------:R-:W-:Y:S01]  /*5760*/  F2FP.F16.E4M3.UNPACK_B R140, R86.H1 ;  /* 0x00000056ff8c723e */ /* 0x000fe200030006ff */
[----:B------:R-:W-:Y:S01]  /*5770*/  HADD2.F32 R86, -RZ, R107.H1_H1 ;  /* 0x3000006bff567230 */ /* 0x000fe20000004100 */
[----:B------:R-:W-:Y:S01]  /*5780*/  F2FP.F16.E4M3.UNPACK_B R142, R87 ;  /* 0x00000057ff8e723e */ /* 0x000fe200020006ff */
[----:B------:R-:W-:Y:S01]  /*5790*/  UIADD3 UR5, UPT, UPT, UR5, 0xb0, URZ ;  /* 0x000000b005057890 */ /* 0x000fe2000fffe0ff */
[----:B------:R-:W-:Y:S01]  /*57a0*/  HADD2.F32 R134, -RZ, R134.H1_H1 ;  /* 0x30000086ff867230 */ /* 0x000fe20000004100 */
[----:B------:R-:W-:Y:S01]  /*57b0*/  F2FP.F16.E4M3.UNPACK_B R114, R88 ;  /* 0x00000058ff72723e */ /* 0x000fe200020006ff */
[--C-:B------:R-:W-:Y:S01]  /*57c0*/  HADD2.F32 R137, -RZ, R138.reuse.H0_H0 ;  /* 0x2000008aff897230 */ /* 0x100fe20000004100 */
[----:B------:R-:W-:Y:S01]  /*57d0*/  UPRMT UR5, UR37, 0x654, UR5 ;  /* 0x0000065425057896 */ /* 0x000fe20008000005 */
[----:B------:R-:W-:Y:S01]  /*57e0*/  HADD2.F32 R138, -RZ, R138.H1_H1 ;  /* 0x3000008aff8a7230 */ /* 0x000fe20000004100 */
[-C--:B------:R-:W-:Y:S01]  /*57f0*/  F2FP.F16.E4M3.UNPACK_B R118, R89.reuse ;  /* 0x00000059ff76723e */ /* 0x080fe200020006ff */
[--C-:B------:R-:W-:Y:S01]  /*5800*/  HADD2.F32 R113, -RZ, R114.reuse.H0_H0 ;  /* 0x20000072ff717230 */ /* 0x100fe20000004100 */
[----:B------:R-:W-:Y:S01]  /*5810*/  F2FP.F16.E4M3.UNPACK_B R120, R89.H1 ;  /* 0x00000059ff78723e */ /* 0x000fe200030006ff */
[C---:B---3--:R-:W-:Y:S01]  /*5820*/  FMUL R4, R78.reuse, R4 ;  /* 0x000000044e047220 */ /* 0x048fe20000400000 */
[C---:B------:R-:W-:Y:S01]  /*5830*/  FMUL R5, R78.reuse, R5 ;  /* 0x000000054e057220 */ /* 0x040fe20000400000 */
[C---:B------:R-:W-:Y:S01]  /*5840*/  FMUL R8, R78.reuse, R8 ;  /* 0x000000084e087220 */ /* 0x040fe20000400000 */
[C---:B------:R-:W-:Y:S01]  /*5850*/  FMUL R9, R78.reuse, R9 ;  /* 0x000000094e097220 */ /* 0x040fe20000400000 */
[----:B------:R-:W-:Y:S01]  /*5860*/  SYNCS.ARRIVE.TRANS64.RED.A1T0 RZ, [UR5], RZ ;  /* 0x000000ffffff79a7 */ /* 0x000fe20008100405 */
[C---:B------:R-:W-:Y:S01]  /*5870*/  FFMA R4, R81.reuse, R80, R4 ;  /* 0x0000005051047223 */ /* 0x040fe20000000004 */
[C---:B------:R-:W-:Y:S01]  /*5880*/  FFMA R5, R81.reuse, R82, R5 ;  /* 0x0000005251057223 */ /* 0x040fe20000000005 */
[----:B------:R-:W-:Y:S02]  /*5890*/  HADD2.F32 R89, -RZ, R93.H0_H0 ;  /* 0x2000005dff597230 */ /* 0x000fe40000004100 */
[C---:B------:R-:W-:Y:S01]  /*58a0*/  FMUL R12, R78.reuse, R12 ;  /* 0x0000000c4e0c7220 */ /* 0x040fe20000400000 */
        /* <DEDUP_REMOVED lines=11> */
[----:B------:R-:W-:Y:S02]  /*5960*/  HADD2.F32 R114, -RZ, R114.H1_H1 ;  /* 0x30000072ff727230 */ /* 0x000fe40000004100 */
[C---:B------:R-:W-:Y:S01]  /*5970*/  FMUL R32, R78.reuse, R36 ;  /* 0x000000244e207220 */ /* 0x040fe20000400000 */
[C---:B------:R-:W-:Y:S01]  /*5980*/  FMUL R33, R78.reuse, R37 ;  /* 0x000000254e217220 */ /* 0x040fe20000400000 */
[--C-:B------:R-:W-:Y:S02]  /*5990*/  HADD2.F32 R117, -RZ, R118.reuse.H0_H0 ;  /* 0x20000076ff757230 */ /* 0x100fe40000004100 */
[C---:B------:R-:W-:Y:S01]  /*59a0*/  FMUL R36, R78.reuse, R40 ;  /* 0x000000284e247220 */ /* 0x040fe20000400000 */
[----:B------:R-:W-:Y:S02]  /*59b0*/  HADD2.F32 R118, -RZ, R118.H1_H1 ;  /* 0x30000076ff767230 */ /* 0x000fe40000004100 */
        /* <DEDUP_REMOVED lines=8> */
[----:B------:R-:W-:Y:S01]  /*5a40*/  F2FP.F16.E4M3.UNPACK_B R92, R94.H1 ;  /* 0x0000005eff5c723e */ /* 0x000fe200030006ff */
[C---:B------:R-:W-:Y:S01]  /*5a50*/  FMUL R53, R78.reuse, R57 ;  /* 0x000000394e357220 */ /* 0x040fe20000400000 */
[C---:B------:R-:W-:Y:S01]  /*5a60*/  FMUL R56, R78.reuse, R60 ;  /* 0x0000003c4e387220 */ /* 0x040fe20000400000 */
[----:B------:R-:W-:Y:S01]  /*5a70*/  F2FP.F16.E4M3.UNPACK_B R141, R87.H1 ;  /* 0x00000057ff8d723e */ /* 0x000fe200030006ff */
[C---:B------:R-:W-:Y:S01]  /*5a80*/  FMUL R57, R78.reuse, R61 ;  /* 0x0000003d4e397220 */ /* 0x040fe20000400000 */
[----:B------:R-:W-:Y:S02]  /*5a90*/  HADD2.F32 R80, -RZ, R142.H1_H1 ;  /* 0x3000008eff507230 */ /* 0x000fe40000004100 */
[C---:B------:R-:W-:Y:S01]  /*5aa0*/  FMUL R60, R78.reuse, R64 ;  /* 0x000000404e3c7220 */ /* 0x040fe20000400000 */
[----:B------:R-:W-:Y:S01]  /*5ab0*/  F2FP.F16.E4M3.UNPACK_B R116, R88.H1 ;  /* 0x00000058ff74723e */ /* 0x000fe200030006ff */
[C---:B------:R-:W-:Y:S01]  /*5ac0*/  FMUL R61, R78.reuse, R65 ;  /* 0x000000414e3d7220 */ /* 0x040fe20000400000 */
[C---:B------:R-:W-:Y:S01]  /*5ad0*/  FMUL R6, R78.reuse, R6 ;  /* 0x000000064e067220 */ /* 0x040fe20000400000 */
[----:B------:R-:W-:Y:S01]  /*5ae0*/  F2FP.F16.E4M3.UNPACK_B R94, R95 ;  /* 0x0000005fff5e723e */ /* 0x000fe200020006ff */
[C---:B------:R-:W-:Y:S01]  /*5af0*/  FMUL R7, R78.reuse, R7 ;  /* 0x000000074e077220 */ /* 0x040fe20000400000 */
[--C-:B------:R-:W-:Y:S02]  /*5b00*/  HADD2.F32 R87, -RZ, R105.reuse.H0_H0 ;  /* 0x20000069ff577230 */ /* 0x100fe40000004100 */
[C---:B------:R-:W-:Y:S01]  /*5b10*/  FFMA R6, R81.reuse, R83, R6 ;  /* 0x0000005351067223 */ /* 0x040fe20000000006 */
[----:B------:R-:W-:Y:S01]  /*5b20*/  F2FP.F16.E4M3.UNPACK_B R122, R90 ;  /* 0x0000005aff7a723e */ /* 0x000fe200020006ff */
[C---:B------:R-:W-:Y:S01]  /*5b30*/  FFMA R7, R81.reuse, R84, R7 ;  /* 0x0000005451077223 */ /* 0x040fe20000000007 */
[C---:B------:R-:W-:Y:S01]  /*5b40*/  FFMA R8, R81.reuse, R85, R8 ;  /* 0x0000005551087223 */ /* 0x040fe20000000008 */
[----:B------:R-:W-:Y:S01]  /*5b50*/  F2FP.F16.E4M3.UNPACK_B R124, R90.H1 ;  /* 0x0000005aff7c723e */ /* 0x000fe200030006ff */
[----:B------:R-:W-:Y:S02]  /*5b60*/  HADD2.F32 R88, -RZ, R105.H1_H1 ;  /* 0x30000069ff587230 */ /* 0x000fe40000004100 */
[----:B------:R-:W-:Y:S01]  /*5b70*/  FFMA R9, R81, R86, R9 ;  /* 0x0000005651097223 */ /* 0x000fe20000000009 */
[----:B------:R-:W-:Y:S01]  /*5b80*/  F2FP.SATFINITE.E4M3.F32.PACK_AB_MERGE_C R156, R7, R6, RZ ;  /* 0x00000006079c723e */ /* 0x000fe200048070ff */
[----:B------:R-:W-:Y:S02]  /*5b90*/  HADD2.F32 R90, -RZ, R93.H1_H1 ;  /* 0x3000005dff5a7230 */ /* 0x000fe40000004100 */
[C---:B------:R-:W-:Y:S01]  /*5ba0*/  FMUL R10, R78.reuse, R10 ;  /* 0x0000000a4e0a7220 */ /* 0x040fe20000400000 */
[--C-:B------:R-:W-:Y:S01]  /*5bb0*/  HADD2.F32 R93, -RZ, R94.reuse.H0_H0 ;  /* 0x2000005eff5d7230 */ /* 0x100fe20000004100 */
[----:B------:R-:W-:Y:S01]  /*5bc0*/  F2FP.SATFINITE.E4M3.F32.PACK_AB_MERGE_C R156, R5, R4, R156 ;  /* 0x00000004059c723e */ /* 0x000fe2000480709c */
[----:B------:R-:W-:Y:S02]  /*5bd0*/  HADD2.F32 R94, -RZ, R94.H1_H1 ;  /* 0x3000005eff5e7230 */ /* 0x000fe40000004100 */
[C---:B------:R-:W-:Y:S01]  /*5be0*/  FFMA R10, R81.reuse, R87, R10 ;  /* 0x00000057510a7223 */ /* 0x040fe2000000000a */
[--C-:B------:R-:W-:Y:S02]  /*5bf0*/  HADD2.F32 R121, -RZ, R122.reuse.H0_H0 ;  /* 0x2000007aff797230 */ /* 0x100fe40000004100 */
[C---:B------:R-:W-:Y:S01]  /*5c00*/  FMUL R11, R78.reuse, R11 ;  /* 0x0000000b4e0b7220 */ /* 0x040fe20000400000 */
[----:B------:R-:W-:Y:S01]  /*5c10*/  F2FP.F16.E4M3.UNPACK_B R126, R91 ;  /* 0x0000005bff7e723e */ /* 0x000fe200020006ff */
[----:B------:R-:W-:Y:S01]  /*5c20*/  HADD2.F32 R122, -RZ, R122.H1_H1 ;  /* 0x3000007aff7a7230 */ /* 0x000fe20000004100 */
[----:B------:R-:W-:Y:S01]  /*5c30*/  F2FP.F16.E4M3.UNPACK_B R103, R95.H1 ;  /* 0x0000005fff67723e */ /* 0x000fe200030006ff */
[C---:B------:R-:W-:Y:S01]  /*5c40*/  FFMA R11, R81.reuse, R88, R11 ;  /* 0x00000058510b7223 */ /* 0x040fe2000000000b */
[----:B------:R-:W-:Y:S01]  /*5c50*/  F2FP.F16.E4M3.UNPACK_B R128, R91.H1 ;  /* 0x0000005bff80723e */ /* 0x000fe200030006ff */
[----:B------:R-:W-:Y:S02]  /*5c60*/  HADD2.F32 R91, -RZ, R92.H0_H0 ;  /* 0x2000005cff5b7230 */ /* 0x000fe40000004100 */
[C---:B------:R-:W-:Y:S01]  /*5c70*/  FFMA R12, R81.reuse, R89, R12 ;  /* 0x00000059510c7223 */ /* 0x040fe2000000000c */
[----:B------:R-:W-:Y:S01]  /*5c80*/  FFMA R13, R81, R90, R13 ;  /* 0x0000005a510d7223 */ /* 0x000fe2000000000d */
[----:B------:R-:W-:Y:S01]  /*5c90*/  F2FP.SATFINITE.E4M3.F32.PACK_AB_MERGE_C R157, R11, R10, RZ ;  /* 0x0000000a0b9d723e */ /* 0x000fe200048070ff */
[--C-:B------:R-:W-:Y:S01]  /*5ca0*/  HADD2.F32 R125, -RZ, R126.reuse.H0_H0 ;  /* 0x2000007eff7d7230 */ /* 0x100fe20000004100 */
[----:B------:R-:W-:Y:S01]  /*5cb0*/  F2FP.F16.E4M3.UNPACK_B R101, R96 ;  /* 0x00000060ff65723e */ /* 0x000fe200020006ff */
[----:B------:R-:W-:Y:S01]  /*5cc0*/  HADD2.F32 R126, -RZ, R126.H1_H1 ;  /* 0x3000007eff7e7230 */ /* 0x000fe20000004100 */
[----:B------:R-:W-:Y:S01]  /*5cd0*/  F2FP.SATFINITE.E4M3.F32.PACK_AB_MERGE_C R157, R9, R8, R157 ;  /* 0x00000008099d723e */ /* 0x000fe2000480709d */
[----:B------:R-:W-:Y:S02]  /*5ce0*/  HADD2.F32 R83, -RZ, R142.H0_H0 ;  /* 0x2000008eff537230 */ /* 0x000fe40000004100 */
[C---:B------:R-:W-:Y:S01]  /*5cf0*/  FMUL R14, R78.reuse, R14 ;  /* 0x0000000e4e0e7220 */ /* 0x040fe20000400000 */
[----:B------:R-:W-:Y:S02]  /*5d00*/  HADD2.F32 R92, -RZ, R92.H1_H1 ;  /* 0x3000005cff5c7230 */ /* 0x000fe40000004100 */
[C---:B------:R-:W-:Y:S01]  /*5d10*/  FMUL R15, R78.reuse, R15 ;  /* 0x0000000f4e0f7220 */ /* 0x040fe20000400000 */
[----:B------:R-:W-:Y:S01]  /*5d20*/  F2FP.F16.E4M3.UNPACK_B R100, R96.H1 ;  /* 0x00000060ff64723e */ /* 0x000fe200030006ff */
[--C-:B------:R-:W-:Y:S02]  /*5d30*/  HADD2.F32 R95, -RZ, R103.reuse.H0_H0 ;  /* 0x20000067ff5f7230 */ /* 0x100fe40000004100 */
[C---:B------:R-:W-:Y:S01]  /*5d40*/  FFMA R14, R81.reuse, R91, R14 ;  /* 0x0000005b510e7223 */ /* 0x040fe2000000000e */
[C---:B------:R-:W-:Y:S01]  /*5d50*/  FFMA R15, R81.reuse, R92, R15 ;  /* 0x0000005c510f7223 */ /* 0x040fe2000000000f */
[C---:B------:R-:W-:Y:S01]  /*5d60*/  FFMA R16, R81.reuse, R93, R16 ;  /* 0x0000005d51107223 */ /* 0x040fe20000000010 */
[----:B------:R-:W-:Y:S01]  /*5d70*/  FFMA R17, R81, R94, R17 ;  /* 0x0000005e51117223 */ /* 0x000fe20000000011 */
[-C--:B------:R-:W-:Y:S01]  /*5d80*/  F2FP.F16.E4M3.UNPACK_B R102, R97.reuse ;  /* 0x00000061ff66723e */ /* 0x080fe200020006ff */
[----:B------:R-:W-:Y:S01]  /*5d90*/  HADD2.F32 R96, -RZ, R103.H1_H1 ;  /* 0x30000067ff607230 */ /* 0x000fe20000004100 */
[----:B------:R-:W-:Y:S01]  /*5da0*/  F2FP.SATFINITE.E4M3.F32.PACK_AB_MERGE_C R158, R15, R14, RZ ;  /* 0x0000000e0f9e723e */ /* 0x000fe200048070ff */
[C---:B------:R-:W-:Y:S01]  /*5db0*/  FMUL R18, R78.reuse, R18 ;  /* 0x000000124e127220 */ /* 0x040fe20000400000 */
[----:B------:R-:W-:Y:S01]  /*5dc0*/  F2FP.F16.E4M3.UNPACK_B R104, R97.H1 ;  /* 0x00000061ff68723e */ /* 0x000fe200030006ff */
[--C-:B------:R-:W-:Y:S01]  /*5dd0*/  HADD2.F32 R97, -RZ, R101.reuse.H0_H0 ;  /* 0x20000065ff617230 */ /* 0x100fe20000004100 */
[----:B------:R-:W-:Y:S01]  /*5de0*/  F2FP.SATFINITE.E4M3.F32.PACK_AB_MERGE_C R158, R13, R12, R158 ;  /* 0x0000000c0d9e723e */ /* 0x000fe2000480709e */
[C---:B------:R-:W-:Y:S01]  /*5df0*/  FFMA R18, R81.reuse, R95, R18 ;  /* 0x0000005f51127223 */ /* 0x040fe20000000012 */
[----:B------:R-:W-:Y:S01]  /*5e00*/  F2FP.F16.E4M3.UNPACK_B R110, R99 ;  /* 0x00000063ff6e723e */ /* 0x000fe200020006ff */
[C---:B------:R-:W-:Y:S01]  /*5e10*/  FMUL R19, R78.reuse, R19 ;  /* 0x000000134e137220 */ /* 0x040fe20000400000 */
[----:B------:R-:W-:Y:S01]  /*5e20*/  F2FP.F16.E4M3.UNPACK_B R112, R99.H1 ;  /* 0x00000063ff70723e */ /* 0x000fe200030006ff */
[----:B------:R-:W-:Y:S01]  /*5e30*/  HADD2.F32 R99, -RZ, R101.H1_H1 ;  /* 0x30000065ff637230 */ /* 0x000fe20000004100 */
[-C--:B------:R-:W-:Y:S01]  /*5e40*/  F2FP.F16.E4M3.UNPACK_B R106, R98.reuse ;  /* 0x00000062ff6a723e */ /* 0x080fe200020006ff */
[----:B------:R-:W-:Y:S01]  /*5e50*/  HADD2.F32 R101, -RZ, R102.H0_H0 ;  /* 0x20000066ff657230 */ /* 0x000fe20000004100 */
[----:B------:R-:W-:Y:S01]  /*5e60*/  F2FP.F16.E4M3.UNPACK_B R108, R98.H1 ;  /* 0x00000062ff6c723e */ /* 0x000fe200030006ff */
[----:B------:R-:W-:Y:S02]  /*5e70*/  HADD2.F32 R98, -RZ, R100.H0_H0 ;  /* 0x20000064ff627230 */ /* 0x000fe40000004100 */
[C---:B------:R-:W-:Y:S01]  /*5e80*/  FFMA R19, R81.reuse, R96, R19 ;  /* 0x0000006051137223 */ /* 0x040fe20000000013 */
[C---:B------:R-:W-:Y:S01]  /*5e90*/  FFMA R0, R81.reuse, R97, R0 ;  /* 0x0000006151007223 */ /* 0x040fe20000000000 */
[----:B------:R-:W-:Y:S01]  /*5ea0*/  FFMA R2, R81, R99, R2 ;  /* 0x0000006351027223 */ /* 0x000fe20000000002 */
[----:B------:R-:W-:Y:S02]  /*5eb0*/  HADD2.F32 R102, -RZ, R102.H1_H1 ;  /* 0x30000066ff667230 */ /* 0x000fe40000004100 */
[C---:B------:R-:W-:Y:S01]  /*5ec0*/  FMUL R3, R78.reuse, R22 ;  /* 0x000000164e037220 */ /* 0x040fe20000400000 */
[----:B------:R-:W-:Y:S01]  /*5ed0*/  HADD2.F32 R100, -RZ, R100.H1_H1 ;  /* 0x30000064ff647230 */ /* 0x000fe20000004100 */
[----:B------:R-:W-:Y:S01]  /*5ee0*/  F2FP.SATFINITE.E4M3.F32.PACK_AB_MERGE_C R159, R19, R18, RZ ;  /* 0x00000012139f723e */ /* 0x000fe200048070ff */
[--C-:B------:R-:W-:Y:S02]  /*5ef0*/  HADD2.F32 R105, -RZ, R106.reuse.H0_H0 ;  /* 0x2000006aff697230 */ /* 0x100fe40000004100 */
[----:B------:R-:W-:Y:S01]  /*5f00*/  FFMA R3, R81, R98, R3 ;  /* 0x0000006251037223 */ /* 0x000fe20000000003 */
[----:B------:R-:W-:Y:S01]  /*5f10*/  HADD2.F32 R106, -RZ, R106.H1_H1 ;  /* 0x3000006aff6a7230 */ /* 0x000fe20000004100 */
[----:B------:R-:W-:Y:S01]  /*5f20*/  F2FP.SATFINITE.E4M3.F32.PACK_AB_MERGE_C R159, R17, R16, R159 ;  /* 0x00000010119f723e */ /* 0x000fe2000480709f */
[----:B------:R-:W-:Y:S02]  /*5f30*/  HADD2.F32 R109, -RZ, R110.H0_H0 ;  /* 0x2000006eff6d7230 */ /* 0x000fe40000004100 */
[C---:B------:R-:W-:Y:S01]  /*5f40*/  FMUL R23, R78.reuse, R23 ;  /* 0x000000174e177220 */ /* 0x040fe20000400000 */
[--C-:B------:R-:W-:Y:S02]  /*5f50*/  HADD2.F32 R103, -RZ, R104.reuse.H0_H0 ;  /* 0x20000068ff677230 */ /* 0x100fe40000004100 */
[C---:B------:R-:W-:Y:S01]  /*5f60*/  FMUL R22, R78.reuse, R26 ;  /* 0x0000001a4e167220 */ /* 0x040fe20000400000 */
[----:B------:R-:W-:Y:S01]  /*5f70*/  HADD2.F32 R104, -RZ, R104.H1_H1 ;  /* 0x30000068ff687230 */ /* 0x000fe20000004100 */
[----:B------:R1:W-:Y:S01]  /*5f80*/  STS.128 [R168+UR43+0x2200], R156 ;  /* 0x0022009ca8007988 */ /* 0x0003e20008000c2b */
[C---:B------:R-:W-:Y:S01]  /*5f90*/  FFMA R23, R81.reuse, R100, R23 ;  /* 0x0000006451177223 */ /* 0x040fe20000000017 */
[C---:B------:R-:W-:Y:S01]  /*5fa0*/  FFMA R20, R81.reuse, R101, R20 ;  /* 0x0000006551147223 */ /* 0x040fe20000000014 */
[C---:B------:R-:W-:Y:S01]  /*5fb0*/  FFMA R21, R81.reuse, R102, R21 ;  /* 0x0000006651157223 */ /* 0x040fe20000000015 */
[----:B------:R-:W-:Y:S01]  /*5fc0*/  FFMA R22, R81, R103, R22 ;  /* 0x0000006751167223 */ /* 0x000fe20000000016 */
[----:B------:R-:W-:Y:S01]  /*5fd0*/  HADD2.F32 R110, -RZ, R110.H1_H1 ;  /* 0x3000006eff6e7230 */ /* 0x000fe20000004100 */
[----:B------:R-:W-:Y:S01]  /*5fe0*/  F2FP.SATFINITE.E4M3.F32.PACK_AB_MERGE_C R161, R23, R3, RZ ;  /* 0x0000000317a1723e */ /* 0x000fe200048070ff */
[C---:B------:R-:W-:Y:S01]  /*5ff0*/  FMUL R27, R78.reuse, R27 ;  /* 0x0000001b4e1b7220 */ /* 0x040fe20000400000 */
[--C-:B------:R-:W-:Y:S02]  /*6000*/  HADD2.F32 R107, -RZ, R108.reuse.H0_H0 ;  /* 0x2000006cff6b7230 */ /* 0x100fe40000004100 */
[----:B------:R-:W-:Y:S01]  /*6010*/  FMUL R26, R78, R30 ;  /* 0x0000001e4e1a7220 */ /* 0x000fe20000400000 */
[----:B------:R-:W-:Y:S01]  /*6020*/  HADD2.F32 R108, -RZ, R108.H1_H1 ;  /* 0x3000006cff6c7230 */ /* 0x000fe20000004100 */
[----:B------:R-:W-:Y:S01]  /*6030*/  F2FP.SATFINITE.E4M3.F32.PACK_AB_MERGE_C R160, R2, R0, R161 ;  /* 0x0000000002a0723e */ /* 0x000fe200048070a1 */
[C---:B------:R-:W-:Y:S01]  /*6040*/  FFMA R27, R81.reuse, R104, R27 ;  /* 0x00000068511b7223 */ /* 0x040fe2000000001b */
[C---:B------:R-:W-:Y:S01]  /*6050*/  FFMA R24, R81.reuse, R105, R24 ;  /* 0x0000006951187223 */ /* 0x040fe20000000018 */
[C---:B------:R-:W-:Y:S01]  /*6060*/  FFMA R25, R81.reuse, R106, R25 ;  /* 0x0000006a51197223 */ /* 0x040fe20000000019 */
[----:B------:R-:W-:Y:S01]  /*6070*/  FFMA R26, R81, R107, R26 ;  /* 0x0000006b511a7223 */ /* 0x000fe2000000001a */
[C---:B------:R-:W-:Y:S01]  /*6080*/  FMUL R31, R78.reuse, R31 ;  /* 0x0000001f4e1f7220 */ /* 0x040fe20000400000 */
[--C-:B------:R-:W-:Y:S01]  /*6090*/  HADD2.F32 R111, -RZ, R112.reuse.H0_H0 ;  /* 0x20000070ff6f7230 */ /* 0x100fe20000004100 */
[----:B------:R-:W-:Y:S01]  /*60a0*/  F2FP.SATFINITE.E4M3.F32.PACK_AB_MERGE_C R162, R27, R22, RZ ;  /* 0x000000161ba2723e */ /* 0x000fe200048070ff */
[----:B------:R-:W-:Y:S02]  /*60b0*/  HADD2.F32 R112, -RZ, R112.H1_H1 ;  /* 0x30000070ff707230 */ /* 0x000fe40000004100 */
[C---:B------:R-:W-:Y:S01]  /*60c0*/  FFMA R31, R81.reuse, R108, R31 ;  /* 0x0000006c511f7223 */ /* 0x040fe2000000001f */
[----:B------:R-:W-:Y:S01]  /*60d0*/  FFMA R28, R81, R109, R28 ;  /* 0x0000006d511c7223 */ /* 0x000fe2000000001c */
[----:B------:R-:W-:Y:S01]  /*60e0*/  F2FP.SATFINITE.E4M3.F32.PACK_AB_MERGE_C R161, R21, R20, R162 ;  /* 0x0000001415a1723e */ /* 0x000fe200048070a2 */
[----:B------:R-:W-:Y:S01]  /*60f0*/  FFMA R29, R81, R110, R29 ;  /* 0x0000006e511d7223 */ /* 0x000fe2000000001d */
[C---:B------:R-:W-:Y:S01]  /*6100*/  FMUL R30, R78.reuse, R34 ;  /* 0x000000224e1e7220 */ /* 0x040fe20000400000 */
[----:B------:R-:W-:Y:S01]  /*6110*/  F2FP.SATFINITE.E4M3.F32.PACK_AB_MERGE_C R163, R31, R26, RZ ;  /* 0x0000001a1fa3723e */ /* 0x000fe200048070ff */
[C---:B------:R-:W-:Y:S01]  /*6120*/  FMUL R35, R78.reuse, R35 ;  /* 0x000000234e237220 */ /* 0x040fe20000400000 */
[--C-:B------:R-:W-:Y:S02]  /*6130*/  HADD2.F32 R115, -RZ, R116.reuse.H0_H0 ;  /* 0x20000074ff737230 */ /* 0x100fe40000004100 */
[----:B------:R-:W-:Y:S01]  /*6140*/  FFMA R30, R81, R111, R30 ;  /* 0x0000006f511e7223 */ /* 0x000fe2000000001e */
[----:B------:R-:W-:Y:S01]  /*6150*/  F2FP.SATFINITE.E4M3.F32.PACK_AB_MERGE_C R162, R25, R24, R163 ;  /* 0x0000001819a2723e */ /* 0x000fe200048070a3 */
[C---:B------:R-:W-:Y:S01]  /*6160*/  FFMA R35, R81.reuse, R112, R35 ;  /* 0x0000007051237223 */ /* 0x040fe20000000023 */
[C---:B------:R-:W-:Y:S01]  /*6170*/  FFMA R32, R81.reuse, R113, R32 ;  /* 0x0000007151207223 */ /* 0x040fe20000000020 */
[----:B------:R-:W-:Y:S01]  /*6180*/  FFMA R33, R81, R114, R33 ;  /* 0x0000007251217223 */ /* 0x000fe20000000021 */
[----:B------:R-:W-:Y:S02]  /*6190*/  HADD2.F32 R116, -RZ, R116.H1_H1 ;  /* 0x30000074ff747230 */ /* 0x000fe40000004100 */
        /* <DEDUP_REMOVED lines=9> */
[----:B------:R-:W-:Y:S01]  /*6230*/  HADD2.F32 R120, -RZ, R120.H1_H1 ;  /* 0x30000078ff787230 */ /* 0x000fe20000004100 */
[----:B------:R1:W-:Y:S01]  /*6240*/  STS.128 [R178+0x2010], R160 ;  /* 0x002010a0b2007388 */ /* 0x0003e20000000c00 */
[----:B------:R-:W-:Y:S01]  /*6250*/  F2FP.SATFINITE.E4M3.F32.PACK_AB_MERGE_C R184, R39, R34, RZ ;  /* 0x0000002227b8723e */ /* 0x000fe200048070ff */
[C---:B------:R-:W-:Y:S01]  /*6260*/  FMUL R38, R78.reuse, R42 ;  /* 0x0000002a4e267220 */ /* 0x040fe20000400000 */
[C---:B------:R-:W-:Y:S01]  /*6270*/  FMUL R43, R78.reuse, R43 ;  /* 0x0000002b4e2b7220 */ /* 0x040fe20000400000 */
[--C-:B------:R-:W-:Y:S01]  /*6280*/  HADD2.F32 R123, -RZ, R124.reuse.H0_H0 ;  /* 0x2000007cff7b7230 */ /* 0x100fe20000004100 */
[----:B------:R-:W-:Y:S01]  /*6290*/  F2FP.SATFINITE.E4M3.F32.PACK_AB_MERGE_C R184, R33, R32, R184 ;  /* 0x0000002021b8723e */ /* 0x000fe200048070b8 */
[C---:B------:R-:W-:Y:S01]  /*62a0*/  FFMA R38, R81.reuse, R119, R38 ;  /* 0x0000007751267223 */ /* 0x040fe20000000026 */
        /* <DEDUP_REMOVED lines=12> */
[C---:B------:R-:W-:Y:S01]  /*6370*/  FFMA R45, R81.reuse, R126, R45 ;  /* 0x0000007e512d7223 */ /* 0x040fe2000000002d */
[----:B------:R-:W-:Y:S02]  /*6380*/  HADD2.F32 R128, -RZ, R128.H1_H1 ;  /* 0x30000080ff807230 */ /* 0x000fe40000004100 */
[C---:B------:R-:W-:Y:S01]  /*6390*/  FMUL R46, R78.reuse, R50 ;  /* 0x000000324e2e7220 */ /* 0x040fe20000400000 */
[C---:B------:R-:W-:Y:S01]  /*63a0*/  FMUL R51, R78.reuse, R51 ;  /* 0x000000334e337220 */ /* 0x040fe20000400000 */
[--C-:B------:R-:W-:Y:S02]  /*63b0*/  HADD2.F32 R131, -RZ, R132.reuse.H0_H0 ;  /* 0x20000084ff837230 */ /* 0x100fe40000004100 */
[C---:B------:R-:W-:Y:S01]  /*63c0*/  FMUL R50, R78.reuse, R54 ;  /* 0x000000364e327220 */ /* 0x040fe20000400000 */
[C---:B------:R-:W-:Y:S01]  /*63d0*/  FFMA R46, R81.reuse, R127, R46 ;  /* 0x0000007f512e7223 */ /* 0x040fe2000000002e */
[----:B------:R-:W-:Y:S02]  /*63e0*/  HADD2.F32 R132, -RZ, R132.H1_H1 ;  /* 0x30000084ff847230 */ /* 0x000fe40000004100 */
[C---:B------:R-:W-:Y:S01]  /*63f0*/  FFMA R51, R81.reuse, R128, R51 ;  /* 0x0000008051337223 */ /* 0x040fe20000000033 */
[C---:B------:R-:W-:Y:S01]  /*6400*/  FMUL R55, R78.reuse, R55 ;  /* 0x000000374e377220 */ /* 0x040fe20000400000 */
[C---:B------:R-:W-:Y:S01]  /*6410*/  FFMA R48, R81.reuse, R129, R48 ;  /* 0x0000008151307223 */ /* 0x040fe20000000030 */
[C---:B------:R-:W-:Y:S01]  /*6420*/  FFMA R49, R81.reuse, R130, R49 ;  /* 0x0000008251317223 */ /* 0x040fe20000000031 */
[--C-:B------:R-:W-:Y:S02]  /*6430*/  HADD2.F32 R135, -RZ, R136.reuse.H0_H0 ;  /* 0x20000088ff877230 */ /* 0x100fe40000004100 */
[C---:B------:R-:W-:Y:S01]  /*6440*/  FFMA R50, R81.reuse, R131, R50 ;  /* 0x0000008351327223 */ /* 0x040fe20000000032 */
[----:B------:R-:W-:Y:S02]  /*6450*/  HADD2.F32 R136, -RZ, R136.H1_H1 ;  /* 0x30000088ff887230 */ /* 0x000fe40000004100 */
[C---:B------:R-:W-:Y:S01]  /*6460*/  FMUL R54, R78.reuse, R58 ;  /* 0x0000003a4e367220 */ /* 0x040fe20000400000 */
        /* <DEDUP_REMOVED lines=16> */
[----:B------:R-:W-:Y:S01]  /*6570*/  FFMA R63, R81, R140, R63 ;  /* 0x0000008c513f7223 */ /* 0x000fe2000000003f */
[----:B------:R-:W-:Y:S01]  /*6580*/  FMUL R67, R78, R67 ;  /* 0x000000434e437220 */ /* 0x000fe20000400000 */
[----:B------:R-:W-:Y:S01]  /*6590*/  F2FP.SATFINITE.E4M3.F32.PACK_AB_MERGE_C R186, R47, R42, RZ ;  /* 0x0000002a2fba723e */ /* 0x000fe200048070ff */
[----:B------:R-:W-:Y:S01]  /*65a0*/  FFMA R60, R81, R83, R60 ;  /* 0x00000053513c7223 */ /* 0x000fe2000000003c */
[----:B------:R-:W-:Y:S01]  /*65b0*/  F2FP.SATFINITE.E4M3.F32.PACK_AB_MERGE_C R187, R51, R46, RZ ;  /* 0x0000002e33bb723e */ /* 0x000fe200048070ff */
[C---:B------:R-:W-:Y:S01]  /*65c0*/  FFMA R61, R81.reuse, R80, R61 ;  /* 0x00000050513d7223 */ /* 0x040fe2000000003d */
[C---:B------:R-:W-:Y:S01]  /*65d0*/  FFMA R62, R81.reuse, R85, R62 ;  /* 0x00000055513e7223 */ /* 0x040fe2000000003e */
[----:B------:R-:W-:Y:S01]  /*65e0*/  FFMA R67, R81, R82, R67 ;  /* 0x0000005251437223 */ /* 0x000fe20000000043 */
[----:B------:R-:W-:Y:S02]  /*65f0*/  F2FP.SATFINITE.E4M3.F32.PACK_AB_MERGE_C R186, R41, R40, R186 ;  /* 0x0000002829ba723e */ /* 0x000fe400048070ba */
[----:B------:R-:W-:Y:S02]  /*6600*/  F2FP.SATFINITE.E4M3.F32.PACK_AB_MERGE_C R187, R45, R44, R187 ;  /* 0x0000002c2dbb723e */ /* 0x000fe400048070bb */
[----:B------:R-:W-:Y:S02]  /*6610*/  F2FP.SATFINITE.E4M3.F32.PACK_AB_MERGE_C R188, R55, R50, RZ ;  /* 0x0000003237bc723e */ /* 0x000fe400048070ff */
[----:B------:R-:W-:Y:S01]  /*6620*/  F2FP.SATFINITE.E4M3.F32.PACK_AB_MERGE_C R189, R59, R54, RZ ;  /* 0x000000363bbd723e */ /* 0x000fe200048070ff */
[----:B------:R1:W-:Y:S01]  /*6630*/  STS.128 [R177+0x2020], R184 ;  /* 0x002020b8b1007388 */ /* 0x0003e20000000c00 */
[----:B------:R-:W-:Y:S02]  /*6640*/  F2FP.SATFINITE.E4M3.F32.PACK_AB_MERGE_C R190, R63, R58, RZ ;  /* 0x0000003a3fbe723e */ /* 0x000fe400048070ff */
[----:B------:R-:W-:Y:S02]  /*6650*/  F2FP.SATFINITE.E4M3.F32.PACK_AB_MERGE_C R182, R67, R62, RZ ;  /* 0x0000003e43b6723e */ /* 0x000fe400048070ff */
[----:B------:R-:W-:Y:S02]  /*6660*/  F2FP.SATFINITE.E4M3.F32.PACK_AB_MERGE_C R188, R49, R48, R188 ;  /* 0x0000003031bc723e */ /* 0x000fe400048070bc */
[----:B------:R-:W-:Y:S02]  /*6670*/  F2FP.SATFINITE.E4M3.F32.PACK_AB_MERGE_C R189, R53, R52, R189 ;  /* 0x0000003435bd723e */ /* 0x000fe400048070bd */
[----:B------:R-:W-:Y:S02]  /*6680*/  F2FP.SATFINITE.E4M3.F32.PACK_AB_MERGE_C R190, R57, R56, R190 ;  /* 0x0000003839be723e */ /* 0x000fe400048070be */
[----:B------:R-:W-:Y:S02]  /*6690*/  F2FP.SATFINITE.E4M3.F32.PACK_AB_MERGE_C R191, R61, R60, R182 ;  /* 0x0000003c3dbf723e */ /* 0x000fe400048070b6 */
[----:B------:R-:W-:Y:S03]  /*66a0*/  IADD3 R76, PT, PT, R76, 0x1, RZ ;  /* 0x000000014c4c7810 */ /* 0x000fe60007ffe0ff */
[----:B------:R1:W-:Y:S01]  /*66b0*/  STS.128 [R176+0x2030], R188 ;  /* 0x002030bcb0007388 */ /* 0x0003e20000000c00 */
[----:B------:R-:W-:Y:S01]  /*66c0*/  @!PT LDS RZ, [RZ] ;  /* 0x00000000fffff984 */ /* 0x000fe20000000800 */
[----:B------:R-:W-:Y:S01]  /*66d0*/  @!PT LDS RZ, [RZ] ;  /* 0x00000000fffff984 */ /* 0x000fe20000000800 */
[----:B------:R-:W-:Y:S01]  /*66e0*/  @!PT LDS RZ, [RZ] ;  /* 0x00000000fffff984 */ /* 0x000fe20000000800 */
[----:B------:R-:W-:Y:S01]  /*66f0*/  @!PT LDS RZ, [RZ] ;  /* 0x00000000fffff984 */ /* 0x000fe20000000800 */
[----:B------:R3:W-:Y:S07]  /*6700*/  MEMBAR.ALL.CTA ;  /* 0x0000000000007992 */ /* 0x0007ee0000008000 */
[----:B---3--:R-:W3:Y:S02]  /*6710*/  FENCE.VIEW.ASYNC.S ;  /* 0x00000000000073c6 */ /* 0x008ee40000000000 */
[----:B---3--:R-:W-:Y:S06]  /*6720*/  BAR.SYNC.DEFER_BLOCKING 0x1, 0x80 ;  /* 0x0042000000007b1d */ /* 0x008fec0000010000 */
[----:B------:R-:W-:Y:S05]  /*6730*/  @P0 BRA `(.L_x_94) ;  /* 0x0000000000340947 */ /* 0x000fea0003800000 */
[----:B------:R-:W-:Y:S01]  /*6740*/  UIADD3 UR12, UPT, UPT, UR43, 0x2200, URZ ;  /* 0x000022002b0c7890 */ /* 0x000fe2000fffe0ff */
[----:B------:R-:W-:Y:S01]  /*6750*/  R2UR UR9, R155 ;  /* 0x000000009b0972ca */ /* 0x000fe200000e0000 */
[----:B------:R-:W-:Y:S01]  /*6760*/  UIADD3 UR10, UP0, UPT, UR46, 0x680, URZ ;  /* 0x000006802e0a7890 */ /* 0x000fe2000ff1e0ff */
[----:B------:R-:W-:Y:S01]  /*6770*/  R2UR UR8, R165 ;  /* 0x00000000a50872ca */ /* 0x000fe200000e0000 */
[----:B------:R-:W-:Y:S02]  /*6780*/  UMOV UR7, UR36 ;  /* 0x0000002400077c82 */ /* 0x000fe40008000000 */
[----:B------:R-:W-:Y:S01]  /*6790*/  IMAD.U32 R179, RZ, RZ, UR12 ;  /* 0x0000000cffb37e24 */ /* 0x000fe2000f8e00ff */
[----:B------:R-:W-:Y:S04]  /*67a0*/  UIADD3.X UR11, UPT, UPT, URZ, UR47, URZ, UP0, !UPT ;  /* 0x0000002fff0b7290 */ /* 0x000fe800087fe4ff */
[----:B------:R-:W-:Y:S03]  /*67b0*/  R2UR UR4, R179 ;  /* 0x00000000b30472ca */ /* 0x000fe600000e0000 */
[----:B------:R-:W-:Y:S02]  /*67c0*/  USHF.L.U32 UR5, UR9, 0x6, URZ ;  /* 0x0000000609057899 */ /* 0x000fe400080006ff */
[----:B------:R-:W-:Y:S09]  /*67d0*/  USHF.L.U32 UR6, UR8, 0x7, URZ ;  /* 0x0000000708067899 */ /* 0x000ff200080006ff */
[----:B------:R3:W-:Y:S01]  /*67e0*/  UTMASTG.3D [UR4], [UR10] ;  /* 0x000000040a0073b5 */ /* 0x0007e20008010000 */
[----:B------:R0:W-:Y:S01]  /*67f0*/  UTMACMDFLUSH ;  /* 0x00000000000079b7 */ /* 0x0001e20000000000 */
[----:B---3--:R-:W-:Y:S04]  /*6800*/  DEPBAR.LE SB0, 0x0 ;  /* 0x000080000000791a */ /* 0x008fe80000000000 */
.L_x_94:
[----:B------:R-:W-:Y:S05]  /*6810*/  BSYNC.RECONVERGENT B0 ;  /* 0x0000000000007941 */ /* 0x000fea0003800200 */
.L_x_93:
[----:B------:R-:W-:Y:S01]  /*6820*/  BAR.SYNC.DEFER_BLOCKING 0x1, 0x80 ;  /* 0x0042000000007b1d */ /* 0x000fe20000010000 */
[----:B------:R-:W-:Y:S01]  /*6830*/  ISETP.NE.AND P2, PT, R180, RZ, PT ;  /* 0x000000ffb400720c */ /* 0x000fe20003f45270 */
[----:B------:R-:W-:Y:S01]  /*6840*/  IMAD.IADD R155, R75, 0x1, R143 ;  /* 0x000000014b9b7824 */ /* 0x000fe200078e028f */
[----:B------:R-:W-:Y:S01]  /*6850*/  ISETP.NE.AND P0, PT, R181, 0x2, PT ;  /* 0x00000002b500780c */ /* 0x000fe20003f05270 */
[----:B------:R-:W-:Y:S01]  /*6860*/  IMAD.IADD R165, R77, 0x1, R154 ;  /* 0x000000014da57824 */ /* 0x000fe200078e029a */
[----:B------:R-:W-:Y:S02]  /*6870*/  ISETP.NE.AND P1, PT, R76, 0x4, PT ;  /* 0x000000044c00780c */ /* 0x000fe40003f25270 */
[----:B------:R-:W-:Y:S02]  /*6880*/  SEL R3, RZ, 0x1, P0 ;  /* 0x00000001ff037807 */ /* 0x000fe40000000000 */
[----:B------:R-:W-:Y:S02]  /*6890*/  SEL R0, RZ, 0x1, P1 ;  /* 0x00000001ff007807 */ /* 0x000fe40000800000 */
[----:B------:R-:W-:Y:S02]  /*68a0*/  LOP3.LUT R174, R174, R3, RZ, 0x3c, !PT ;  /* 0x00000003aeae7212 */ /* 0x000fe400078e3cff */
[----:B------:R-:W-:Y:S02]  /*68b0*/  LOP3.LUT R175, R175, R0, RZ, 0x3c, !PT ;  /* 0x00000000afaf7212 */ /* 0x000fe400078e3cff */
[----:B------:R-:W-:Y:S02]  /*68c0*/  @P2 R2UR UR36, R171 ;  /* 0x00000000ab2422ca */ /* 0x000fe400000e0000 */
[----:B------:R-:W-:Y:S02]  /*68d0*/  SEL R181, R181, RZ, P0 ;  /* 0x000000ffb5b57207 */ /* 0x000fe40000000000 */
[----:B------:R-:W-:Y:S01]  /*68e0*/  SEL R76, R76, RZ, P1 ;  /* 0x000000ff4c4c7207 */ /* 0x000fe20000800000 */
[----:B------:R-:W-:Y:S10]  /*68f0*/  @P2 BRA `(.L_x_95) ;  /* 0xffffffdc00702947 */ /* 0x000ff4000383ffff */
[----:B------:R-:W-:Y:S05]  /*6900*/  EXIT ;  /* 0x000000000000794d */ /* 0x000fea0003800000 */
.L_x_19:
[----:B--2---:R2:W1:Y:S02]  /*6910*/  SYNCS.PHASECHK.TRANS64.TRYWAIT P0, [R3+URZ+0xe0], R2 ;  /* 0x0000e002030075a7 */ /* 0x00446400080011ff */
[----:B-1----:R-:W-:Y:S05]  /*6920*/  @!P0 NANOSLEEP.SYNCS 0x989680 ;  /* 0x009896800000895d */ /* 0x002fea0003900000 */
[----:B------:R-:W1:Y:S02]  /*6930*/  @!P0 SYNCS.PHASECHK.TRANS64 P0, [R3+URZ+0xe0], R2 ;  /* 0x0000e002030085a7 */ /* 0x000e6400080010ff */
[----:B-1----:R-:W-:Y:S05]  /*6940*/  @!P0 BRA `(.L_x_19) ;  /* 0xfffffffc00f08947 */ /* 0x002fea000383ffff */
[----:B------:R-:W-:Y:S05]  /*6950*/  BRA `(.L_x_96) ;  /* 0xffffffac00107947 */ /* 0x000fea000383ffff */
.L_x_22:
[----:B-1----:R-:W-:-:S07]  /*6960*/  MOV R2, UR33 ;  /* 0x0000002100027c02 */ /* 0x002fce0008000f00 */
.L_x_97:
[----:B-1----:R1:W2:Y:S02]  /*6970*/  SYNCS.PHASECHK.TRANS64.TRYWAIT P0, [R2+URZ+0x28], R5 ;  /* 0x00002805020075a7 */ /* 0x0022a400080011ff */
[----:B--2---:R-:W-:Y:S05]  /*6980*/  @!P0 NANOSLEEP.SYNCS 0x989680 ;  /* 0x009896800000895d */ /* 0x004fea0003900000 */
[----:B------:R-:W2:Y:S02]  /*6990*/  @!P0 SYNCS.PHASECHK.TRANS64 P0, [R2+URZ+0x28], R5 ;  /* 0x00002805020085a7 */ /* 0x000ea400080010ff */
[----:B--2---:R-:W-:Y:S05]  /*69a0*/  @!P0 BRA `(.L_x_97) ;  /* 0xfffffffc00f08947 */ /* 0x004fea000383ffff */
[----:B------:R-:W-:Y:S05]  /*69b0*/  BRA `(.L_x_21) ;  /* 0xffffffac00607947 */ /* 0x000fea000383ffff */
.L_x_28:
[----:B-1----:R-:W-:-:S07]  /*69c0*/  MOV R2, UR17 ;  /* 0x0000001100027c02 */ /* 0x002fce0008000f00 */
.L_x_98:
[----:B-1----:R1:W2:Y:S02]  /*69d0*/  SYNCS.PHASECHK.TRANS64.TRYWAIT P0, [R2+URZ+0x28], R5 ;  /* 0x00002805020075a7 */ /* 0x0022a400080011ff */
[----:B--2---:R-:W-:Y:S05]  /*69e0*/  @!P0 NANOSLEEP.SYNCS 0x989680 ;  /* 0x009896800000895d */ /* 0x004fea0003900000 */
[----:B------:R-:W2:Y:S02]  /*69f0*/  @!P0 SYNCS.PHASECHK.TRANS64 P0, [R2+URZ+0x28], R5 ;  /* 0x00002805020085a7 */ /* 0x000ea400080010ff */
[----:B--2---:R-:W-:Y:S05]  /*6a00*/  @!P0 BRA `(.L_x_98) ;  /* 0xfffffffc00f08947 */ /* 0x004fea000383ffff */
[----:B------:R-:W-:Y:S05]  /*6a10*/  BRA `(.L_x_27) ;  /* 0xffffffb000087947 */ /* 0x000fea000383ffff */
.L_x_32:
[----:B-1----:R1:W2:Y:S02]  /*6a20*/  SYNCS.PHASECHK.TRANS64.TRYWAIT P0, [R2+URZ+0x70], R3 ;  /* 0x00007003020075a7 */ /* 0x0022a400080011ff */
[----:B--2---:R-:W-:Y:S05]  /*6a30*/  @!P0 NANOSLEEP.SYNCS 0x989680 ;  /* 0x009896800000895d */ /* 0x004fea0003900000 */
[----:B------:R-:W2:Y:S02]  /*6a40*/  @!P0 SYNCS.PHASECHK.TRANS64 P0, [R2+URZ+0x70], R3 ;  /* 0x00007003020085a7 */ /* 0x000ea400080010ff */
[----:B--2---:R-:W-:Y:S05]  /*6a50*/  @!P0 BRA `(.L_x_32) ;  /* 0xfffffffc00f08947 */ /* 0x004fea000383ffff */
[----:B------:R-:W-:Y:S05]  /*6a60*/  BRA `(.L_x_99) ;  /* 0xffffffb000987947 */ /* 0x000fea000383ffff */
.L_x_36:
[----:B----4-:R-:W-:-:S07]  /*6a70*/  MOV R0, UR5 ;  /* 0x0000000500007c02 */ /* 0x010fce0008000f00 */
.L_x_100:
[----:B-1----:R1:W2:Y:S02]  /*6a80*/  SYNCS.PHASECHK.TRANS64.TRYWAIT P0, [R0+URZ], R3 ;  /* 0x00000003000075a7 */ /* 0x0022a400080011ff */
[----:B--2---:R-:W-:Y:S05]  /*6a90*/  @!P0 NANOSLEEP.SYNCS 0x989680 ;  /* 0x009896800000895d */ /* 0x004fea0003900000 */
[----:B------:R-:W2:Y:S02]  /*6aa0*/  @!P0 SYNCS.PHASECHK.TRANS64 P0, [R0+URZ], R3 ;  /* 0x00000003000085a7 */ /* 0x000ea400080010ff */
[----:B--2---:R-:W-:Y:S05]  /*6ab0*/  @!P0 BRA `(.L_x_100) ;  /* 0xfffffffc00f08947 */ /* 0x004fea000383ffff */
[----:B------:R-:W-:Y:S05]  /*6ac0*/  BRA `(.L_x_101) ;  /* 0xffffffb800087947 */ /* 0x000fea000383ffff */
.L_x_37:
[----:B----4-:R-:W-:-:S07]  /*6ad0*/  MOV R0, UR5 ;  /* 0x0000000500007c02 */ /* 0x010fce0008000f00 */
.L_x_102:
[----:B-1----:R1:W2:Y:S02]  /*6ae0*/  SYNCS.PHASECHK.TRANS64.TRYWAIT P0, [R0+URZ], R3 ;  /* 0x00000003000075a7 */ /* 0x0022a400080011ff */
[----:B--2---:R-:W-:Y:S05]  /*6af0*/  @!P0 NANOSLEEP.SYNCS 0x989680 ;  /* 0x009896800000895d */ /* 0x004fea0003900000 */
[----:B------:R-:W2:Y:S02]  /*6b00*/  @!P0 SYNCS.PHASECHK.TRANS64 P0, [R0+URZ], R3 ;  /* 0x00000003000085a7 */ /* 0x000ea400080010ff */
[----:B--2---:R-:W-:Y:S05]  /*6b10*/  @!P0 BRA `(.L_x_102) ;  /* 0xfffffffc00f08947 */ /* 0x004fea000383ffff */
[----:B------:R-:W-:Y:S05]  /*6b20*/  BRA `(.L_x_103) ;  /* 0xffffffb800147947 */ /* 0x000fea000383ffff */
.L_x_38:
[----:B----4-:R-:W-:-:S07]  /*6b30*/  MOV R0, UR5 ;  /* 0x0000000500007c02 */ /* 0x010fce0008000f00 */
.L_x_104:
[----:B-1----:R1:W2:Y:S02]  /*6b40*/  SYNCS.PHASECHK.TRANS64.TRYWAIT P0, [R0+URZ], R3 ;  /* 0x00000003000075a7 */ /* 0x0022a400080011ff */
[----:B--2---:R-:W-:Y:S05]  /*6b50*/  @!P0 NANOSLEEP.SYNCS 0x989680 ;  /* 0x009896800000895d */ /* 0x004fea0003900000 */
[----:B------:R-:W2:Y:S02]  /*6b60*/  @!P0 SYNCS.PHASECHK.TRANS64 P0, [R0+URZ], R3 ;  /* 0x00000003000085a7 */ /* 0x000ea400080010ff */
[----:B--2---:R-:W-:Y:S05]  /*6b70*/  @!P0 BRA `(.L_x_104) ;  /* 0xfffffffc00f08947 */ /* 0x004fea000383ffff */
[----:B------:R-:W-:Y:S05]  /*6b80*/  BRA `(.L_x_105) ;  /* 0xffffffb800207947 */ /* 0x000fea000383ffff */
.L_x_39:
[----:B----4-:R-:W-:-:S07]  /*6b90*/  MOV R0, UR5 ;  /* 0x0000000500007c02 */ /* 0x010fce0008000f00 */
.L_x_106:
[----:B-1----:R1:W2:Y:S02]  /*6ba0*/  SYNCS.PHASECHK.TRANS64.TRYWAIT P0, [R0+URZ], R3 ;  /* 0x00000003000075a7 */ /* 0x0022a400080011ff */
[----:B--2---:R-:W-:Y:S05]  /*6bb0*/  @!P0 NANOSLEEP.SYNCS 0x989680 ;  /* 0x009896800000895d */ /* 0x004fea0003900000 */
[----:B------:R-:W2:Y:S02]  /*6bc0*/  @!P0 SYNCS.PHASECHK.TRANS64 P0, [R0+URZ], R3 ;  /* 0x00000003000085a7 */ /* 0x000ea400080010ff */
[----:B--2---:R-:W-:Y:S05]  /*6bd0*/  @!P0 BRA `(.L_x_106) ;  /* 0xfffffffc00f08947 */ /* 0x004fea000383ffff */
[----:B------:R-:W-:Y:S05]  /*6be0*/  BRA `(.L_x_107) ;  /* 0xffffffb8002c7947 */ /* 0x000fea000383ffff */
.L_x_42:
[----:B-1----:R1:W2:Y:S02]  /*6bf0*/  SYNCS.PHASECHK.TRANS64.TRYWAIT P0, [R0+URZ+0xd0], R5 ;  /* 0x0000d005000075a7 */ /* 0x0022a400080011ff */
[----:B--2---:R-:W-:Y:S05]  /*6c00*/  @!P0 NANOSLEEP.SYNCS 0x989680 ;  /* 0x009896800000895d */ /* 0x004fea0003900000 */
[----:B------:R-:W2:Y:S02]  /*6c10*/  @!P0 SYNCS.PHASECHK.TRANS64 P0, [R0+URZ+0xd0], R5 ;  /* 0x0000d005000085a7 */ /* 0x000ea400080010ff */
[----:B--2---:R-:W-:Y:S05]  /*6c20*/  @!P0 BRA `(.L_x_42) ;  /* 0xfffffffc00f08947 */ /* 0x004fea000383ffff */
[----:B------:R-:W-:Y:S05]  /*6c30*/  BRA `(.L_x_108) ;  /* 0xffffffb800887947 */ /* 0x000fea000383ffff */
.L_x_43:
[----:B------:R-:W-:-:S07]  /*6c40*/  MOV R0, UR5 ;  /* 0x0000000500007c02 */ /* 0x000fce0008000f00 */
.L_x_109:
[----:B-1----:R1:W2:Y:S02]  /*6c50*/  SYNCS.PHASECHK.TRANS64.TRYWAIT P0, [R0+URZ+0x80], R5 ;  /* 0x00008005000075a7 */ /* 0x0022a400080011ff */
[----:B--2---:R-:W-:Y:S05]  /*6c60*/  @!P0 NANOSLEEP.SYNCS 0x989680 ;  /* 0x009896800000895d */ /* 0x004fea0003900000 */
[----:B------:R-:W2:Y:S02]  /*6c70*/  @!P0 SYNCS.PHASECHK.TRANS64 P0, [R0+URZ+0x80], R5 ;  /* 0x00008005000085a7 */ /* 0x000ea400080010ff */
[----:B--2---:R-:W-:Y:S05]  /*6c80*/  @!P0 BRA `(.L_x_109) ;  /* 0xfffffffc00f08947 */ /* 0x004fea000383ffff */
[----:B------:R-:W-:Y:S05]  /*6c90*/  BRA `(.L_x_110) ;  /* 0xffffffb800987947 */ /* 0x000fea000383ffff */
.L_x_44:
[----:B-1----:R1:W2:Y:S02]  /*6ca0*/  SYNCS.PHASECHK.TRANS64.TRYWAIT P1, [R0+URZ+0x70], R5 ;  /* 0x00007005000075a7 */ /* 0x0022a400080211ff */
[----:B--2---:R-:W-:Y:S05]  /*6cb0*/  @!P1 NANOSLEEP.SYNCS 0x989680 ;  /* 0x009896800000995d */ /* 0x004fea0003900000 */
[----:B------:R-:W2:Y:S02]  /*6cc0*/  @!P1 SYNCS.PHASECHK.TRANS64 P1, [R0+URZ+0x70], R5 ;  /* 0x00007005000095a7 */ /* 0x000ea400080210ff */
[----:B--2---:R-:W-:Y:S05]  /*6cd0*/  @!P1 BRA `(.L_x_44) ;  /* 0xfffffffc00f09947 */ /* 0x004fea000383ffff */
[----:B------:R-:W-:Y:S05]  /*6ce0*/  BRA `(.L_x_111) ;  /* 0xffffffb800c87947 */ /* 0x000fea000383ffff */
.L_x_47:
[----:B------:R-:W-:-:S07]  /*6cf0*/  MOV R0, UR5 ;  /* 0x0000000500007c02 */ /* 0x000fce0008000f00 */
.L_x_112:
[----:B-1----:R1:W2:Y:S02]  /*6d00*/  SYNCS.PHASECHK.TRANS64.TRYWAIT P0, [R0+URZ+0x80], R3 ;  /* 0x00008003000075a7 */ /* 0x0022a400080011ff */
[----:B--2---:R-:W-:Y:S05]  /*6d10*/  @!P0 NANOSLEEP.SYNCS 0x989680 ;  /* 0x009896800000895d */ /* 0x004fea0003900000 */
[----:B------:R-:W2:Y:S02]  /*6d20*/  @!P0 SYNCS.PHASECHK.TRANS64 P0, [R0+URZ+0x80], R3 ;  /* 0x00008003000085a7 */ /* 0x000ea400080010ff */
[----:B--2---:R-:W-:Y:S05]  /*6d30*/  @!P0 BRA `(.L_x_112) ;  /* 0xfffffffc00f08947 */ /* 0x004fea000383ffff */
[----:B------:R-:W-:Y:S05]  /*6d40*/  BRA `(.L_x_46) ;  /* 0xffffffbc001c7947 */ /* 0x000fea000383ffff */
.L_x_54:
[----:B-1----:R1:W2:Y:S02]  /*6d50*/  SYNCS.PHASECHK.TRANS64.TRYWAIT P1, [R0+URZ+0x70], R5 ;  /* 0x00007005000075a7 */ /* 0x0022a400080211ff */
[----:B--2---:R-:W-:Y:S05]  /*6d60*/  @!P1 NANOSLEEP.SYNCS 0x989680 ;  /* 0x009896800000995d */ /* 0x004fea0003900000 */
[----:B------:R-:W2:Y:S02]  /*6d70*/  @!P1 SYNCS.PHASECHK.TRANS64 P1, [R0+URZ+0x70], R5 ;  /* 0x00007005000095a7 */ /* 0x000ea400080210ff */
[----:B--2---:R-:W-:Y:S05]  /*6d80*/  @!P1 BRA `(.L_x_54) ;  /* 0xfffffffc00f09947 */ /* 0x004fea000383ffff */
[----:B------:R-:W-:Y:S05]  /*6d90*/  BRA `(.L_x_113) ;  /* 0xffffffc0007c7947 */ /* 0x000fea000383ffff */
.L_x_55:
[----:B------:R-:W-:-:S07]  /*6da0*/  MOV R3, UR8 ;  /* 0x0000000800037c02 */ /* 0x000fce0008000f00 */
.L_x_114:
[----:B-1----:R1:W2:Y:S02]  /*6db0*/  SYNCS.PHASECHK.TRANS64.TRYWAIT P0, [R3+URZ+0xb0], R0 ;  /* 0x0000b000030075a7 */ /* 0x0022a400080011ff */
[----:B--2---:R-:W-:Y:S05]  /*6dc0*/  @!P0 NANOSLEEP.SYNCS 0x989680 ;  /* 0x009896800000895d */ /* 0x004fea0003900000 */
[----:B------:R-:W2:Y:S02]  /*6dd0*/  @!P0 SYNCS.PHASECHK.TRANS64 P0, [R3+URZ+0xb0], R0 ;  /* 0x0000b000030085a7 */ /* 0x000ea400080010ff */
[----:B--2---:R-:W-:Y:S05]  /*6de0*/  @!P0 BRA `(.L_x_114) ;  /* 0xfffffffc00f08947 */ /* 0x004fea000383ffff */
[----:B------:R-:W-:Y:S05]  /*6df0*/  BRA `(.L_x_115) ;  /* 0xffffffc000b47947 */ /* 0x000fea000383ffff */
.L_x_58:
[----:B------:R-:W-:Y:S07]  /*6e00*/  MOV R0, UR7 ;  /* 0x0000000700007c02 */ /* 0x000fee0008000f00 */
.L_x_116:
[----:B-1----:R1:W2:Y:S02]  /*6e10*/  SYNCS.PHASECHK.TRANS64.TRYWAIT P0, [R0+URZ], R3 ;  /* 0x00000003000075a7 */ /* 0x0022a400080011ff */
[----:B--2---:R-:W-:Y:S05]  /*6e20*/  @!P0 NANOSLEEP.SYNCS 0x989680 ;  /* 0x009896800000895d */ /* 0x004fea0003900000 */
[----:B------:R-:W2:Y:S02]  /*6e30*/  @!P0 SYNCS.PHASECHK.TRANS64 P0, [R0+URZ], R3 ;  /* 0x00000003000085a7 */ /* 0x000ea400080010ff */
[----:B--2---:R-:W-:Y:S05]  /*6e40*/  @!P0 BRA `(.L_x_116) ;  /* 0xfffffffc00f08947 */ /* 0x004fea000383ffff */
[----:B------:R-:W-:Y:S05]  /*6e50*/  BRA `(.L_x_57) ;  /* 0xffffffc000d07947 */ /* 0x000fea000383ffff */
.L_x_61:
[----:B------:R-:W-:-:S07]  /*6e60*/  MOV R0, UR5 ;  /* 0x0000000500007c02 */ /* 0x000fce0008000f00 */
.L_x_117:
[----:B--2---:R2:W3:Y:S02]  /*6e70*/  SYNCS.PHASECHK.TRANS64.TRYWAIT P0, [R0+URZ], R3 ;  /* 0x00000003000075a7 */ /* 0x0044e400080011ff */
[----:B---3--:R-:W-:Y:S05]  /*6e80*/  @!P0 NANOSLEEP.SYNCS 0x989680 ;  /* 0x009896800000895d */ /* 0x008fea0003900000 */
[----:B------:R-:W3:Y:S02]  /*6e90*/  @!P0 SYNCS.PHASECHK.TRANS64 P0, [R0+URZ], R3 ;  /* 0x00000003000085a7 */ /* 0x000ee400080010ff */
[----:B---3--:R-:W-:Y:S05]  /*6ea0*/  @!P0 BRA `(.L_x_117) ;  /* 0xfffffffc00f08947 */ /* 0x008fea000383ffff */
[----:B------:R-:W-:Y:S05]  /*6eb0*/  BRA `(.L_x_118) ;  /* 0xffffffc400847947 */ /* 0x000fea000383ffff */
.L_x_62:
[----:B------:R-:W-:-:S07]  /*6ec0*/  MOV R0, UR5 ;  /* 0x0000000500007c02 */ /* 0x000fce0008000f00 */
.L_x_119:
[----:B-1----:R1:W2:Y:S02]  /*6ed0*/  SYNCS.PHASECHK.TRANS64.TRYWAIT P0, [R0+URZ], R3 ;  /* 0x00000003000075a7 */ /* 0x0022a400080011ff */
[----:B--2---:R-:W-:Y:S05]  /*6ee0*/  @!P0 NANOSLEEP.SYNCS 0x989680 ;  /* 0x009896800000895d */ /* 0x004fea0003900000 */
[----:B------:R-:W2:Y:S02]  /*6ef0*/  @!P0 SYNCS.PHASECHK.TRANS64 P0, [R0+URZ], R3 ;  /* 0x00000003000085a7 */ /* 0x000ea400080010ff */
[----:B--2---:R-:W-:Y:S05]  /*6f00*/  @!P0 BRA `(.L_x_119) ;  /* 0xfffffffc00f08947 */ /* 0x004fea000383ffff */
[----:B------:R-:W-:Y:S05]  /*6f10*/  BRA `(.L_x_120) ;  /* 0xffffffc400907947 */ /* 0x000fea000383ffff */
.L_x_63:
[----:B------:R-:W-:-:S07]  /*6f20*/  MOV R0, UR5 ;  /* 0x0000000500007c02 */ /* 0x000fce0008000f00 */
.L_x_121:
[----:B-1----:R1:W2:Y:S02]  /*6f30*/  SYNCS.PHASECHK.TRANS64.TRYWAIT P0, [R0+URZ], R3 ;  /* 0x00000003000075a7 */ /* 0x0022a400080011ff */
[----:B--2---:R-:W-:Y:S05]  /*6f40*/  @!P0 NANOSLEEP.SYNCS 0x989680 ;  /* 0x009896800000895d */ /* 0x004fea0003900000 */
[----:B------:R-:W2:Y:S02]  /*6f50*/  @!P0 SYNCS.PHASECHK.TRANS64 P0, [R0+URZ], R3 ;  /* 0x00000003000085a7 */ /* 0x000ea400080010ff */
[----:B--2---:R-:W-:Y:S05]  /*6f60*/  @!P0 BRA `(.L_x_121) ;  /* 0xfffffffc00f08947 */ /* 0x004fea000383ffff */
[----:B------:R-:W-:Y:S05]  /*6f70*/  BRA `(.L_x_122) ;  /* 0xffffffc4009c7947 */ /* 0x000fea000383ffff */
.L_x_64:
[----:B------:R-:W-:-:S07]  /*6f80*/  MOV R0, UR7 ;  /* 0x0000000700007c02 */ /* 0x000fce0008000f00 */
.L_x_123:
[----:B-1----:R1:W2:Y:S02]  /*6f90*/  SYNCS.PHASECHK.TRANS64.TRYWAIT P0, [R0+URZ], R3 ;  /* 0x00000003000075a7 */ /* 0x0022a400080011ff */
[----:B--2---:R-:W-:Y:S05]  /*6fa0*/  @!P0 NANOSLEEP.SYNCS 0x989680 ;  /* 0x009896800000895d */ /* 0x004fea0003900000 */
[----:B------:R-:W2:Y:S02]  /*6fb0*/  @!P0 SYNCS.PHASECHK.TRANS64 P0, [R0+URZ], R3 ;  /* 0x00000003000085a7 */ /* 0x000ea400080010ff */
[----:B--2---:R-:W-:Y:S05]  /*6fc0*/  @!P0 BRA `(.L_x_123) ;  /* 0xfffffffc00f08947 */ /* 0x004fea000383ffff */
[----:B------:R-:W-:Y:S05]  /*6fd0*/  BRA `(.L_x_124) ;  /* 0xffffffc400a87947 */ /* 0x000fea000383ffff */
.L_x_69:
[----:B---3--:R3:W1:Y:S02]  /*6fe0*/  SYNCS.PHASECHK.TRANS64.TRYWAIT P0, [R0+URZ+0x70], R3 ;  /* 0x00007003000075a7 */ /* 0x00866400080011ff */
[----:B-1----:R-:W-:Y:S05]  /*6ff0*/  @!P0 NANOSLEEP.SYNCS 0x989680 ;  /* 0x009896800000895d */ /* 0x002fea0003900000 */
[----:B------:R-:W1:Y:S02]  /*7000*/  @!P0 SYNCS.PHASECHK.TRANS64 P0, [R0+URZ+0x70], R3 ;  /* 0x00007003000085a7 */ /* 0x000e6400080010ff */
[----:B-1----:R-:W-:Y:S05]  /*7010*/  @!P0 BRA `(.L_x_69) ;  /* 0xfffffffc00f08947 */ /* 0x002fea000383ffff */
[----:B------:R-:W-:Y:S05]  /*7020*/  BRA `(.L_x_125) ;  /* 0xffffffc800a47947 */ /* 0x000fea000383ffff */
.L_x_72:
[----:B------:R-:W-:Y:S07]  /*7030*/  MOV R0, UR6 ;  /* 0x0000000600007c02 */ /* 0x000fee0008000f00 */
.L_x_126:
[----:B-1----:R1:W3:Y:S02]  /*7040*/  SYNCS.PHASECHK.TRANS64.TRYWAIT P0, [R0+URZ+0x68], R3 ;  /* 0x00006803000075a7 */ /* 0x0022e400080011ff */
[----:B---3--:R-:W-:Y:S05]  /*7050*/  @!P0 NANOSLEEP.SYNCS 0x989680 ;  /* 0x009896800000895d */ /* 0x008fea0003900000 */
[----:B------:R-:W3:Y:S02]  /*7060*/  @!P0 SYNCS.PHASECHK.TRANS64 P0, [R0+URZ+0x68], R3 ;  /* 0x00006803000085a7 */ /* 0x000ee400080010ff */
[----:B---3--:R-:W-:Y:S05]  /*7070*/  @!P0 BRA `(.L_x_126) ;  /* 0xfffffffc00f08947 */ /* 0x008fea000383ffff */
[----:B------:R-:W-:Y:S05]  /*7080*/  BRA `(.L_x_71) ;  /* 0xffffffcc00907947 */ /* 0x000fea000383ffff */
.L_x_75:
[----:B------:R-:W-:Y:S07]  /*7090*/  MOV R3, UR6 ;  /* 0x0000000600037c02 */ /* 0x000fee0008000f00 */
.L_x_127:
[----:B-1----:R1:W2:Y:S02]  /*70a0*/  SYNCS.PHASECHK.TRANS64.TRYWAIT P2, [R3+URZ+0x58], R26 ;  /* 0x0000581a030075a7 */ /* 0x0022a400080411ff */
[----:B--2---:R-:W-:Y:S05]  /*70b0*/  @!P2 NANOSLEEP.SYNCS 0x989680 ;  /* 0x009896800000a95d */ /* 0x004fea0003900000 */
[----:B------:R-:W2:Y:S02]  /*70c0*/  @!P2 SYNCS.PHASECHK.TRANS64 P2, [R3+URZ+0x58], R26 ;  /* 0x0000581a0300a5a7 */ /* 0x000ea400080410ff */
[----:B--2---:R-:W-:Y:S05]  /*70d0*/  @!P2 BRA `(.L_x_127) ;  /* 0xfffffffc00f0a947 */ /* 0x004fea000383ffff */
[----:B------:R-:W-:Y:S05]  /*70e0*/  BRA `(.L_x_128) ;  /* 0xffffffd000247947 */ /* 0x000fea000383ffff */
.L_x_78:
[----:B--2---:R2:W4:Y:S02]  /*70f0*/  SYNCS.PHASECHK.TRANS64.TRYWAIT P0, [R0+URZ+0x70], R3 ;  /* 0x00007003000075a7 */ /* 0x00452400080011ff */
[----:B----4-:R-:W-:Y:S05]  /*7100*/  @!P0 NANOSLEEP.SYNCS 0x989680 ;  /* 0x009896800000895d */ /* 0x010fea0003900000 */
[----:B------:R-:W4:Y:S02]  /*7110*/  @!P0 SYNCS.PHASECHK.TRANS64 P0, [R0+URZ+0x70], R3 ;  /* 0x00007003000085a7 */ /* 0x000f2400080010ff */
[----:B----4-:R-:W-:Y:S05]  /*7120*/  @!P0 BRA `(.L_x_78) ;  /* 0xfffffffc00f08947 */ /* 0x010fea000383ffff */
[----:B------:R-:W-:Y:S05]  /*7130*/  BRA `(.L_x_129) ;  /* 0xffffffd400747947 */ /* 0x000fea000383ffff */
.L_x_89:
[----:B-1----:R-:W-:Y:S04]  /*7140*/  MOV R0, UR43 ;  /* 0x0000002b00007c02 */ /* 0x002fe80008000f00 */
[----:B------:R1:W2:Y:S03]  /*7150*/  SYNCS.PHASECHK.TRANS64.TRYWAIT P1, [R0+URZ+0x50], R3 ;  /* 0x00005003000075a7 */ /* 0x0002a600080211ff */
[----:B--2---:R-:W-:Y:S05]  /*7160*/  @!P1 NANOSLEEP.SYNCS 0x989680 ;  /* 0x009896800000995d */ /* 0x004fea0003900000 */
[----:B------:R-:W2:Y:S02]  /*7170*/  @!P1 SYNCS.PHASECHK.TRANS64 P1, [R0+URZ+0x50], R3 ;  /* 0x00005003000095a7 */ /* 0x000ea400080210ff */
[----:B--2---:R-:W-:Y:S05]  /*7180*/  @!P1 BRA `(.L_x_89) ;  /* 0xfffffffc00ec9947 */ /* 0x004fea000383ffff */
[----:B------:R-:W-:Y:S05]  /*7190*/  BRA `(.L_x_88) ;  /* 0xffffffe000707947 */ /* 0x000fea000383ffff */
.L_x_91:
[----:B------:R1:W1:Y:S02]  /*71a0*/  SYNCS.PHASECHK.TRANS64.TRYWAIT P1, [R156+URZ+0x90], R5 ;  /* 0x000090059c0075a7 */ /* 0x00026400080211ff */
[----:B-1----:R-:W-:Y:S05]  /*71b0*/  @!P1 NANOSLEEP.SYNCS 0x989680 ;  /* 0x009896800000995d */ /* 0x002fea0003900000 */
[----:B------:R-:W1:Y:S02]  /*71c0*/  @!P1 SYNCS.PHASECHK.TRANS64 P1, [R156+URZ+0x90], R5 ;  /* 0x000090059c0095a7 */ /* 0x000e6400080210ff */
[----:B-1----:R-:W-:Y:S05]  /*71d0*/  @!P1 BRA `(.L_x_91) ;  /* 0xfffffffc00f09947 */ /* 0x002fea000383ffff */
[----:B------:R-:W-:Y:S05]  /*71e0*/  BRA `(.L_x_90) ;  /* 0xffffffe000b47947 */ /* 0x000fea000383ffff */
        .weak           $__internal_0_$__cuda_sm10x_tcgen05_guardrail_trap_col_being_dealloced_not_returned_by_alloc
        .type           $__internal_0_$__cuda_sm10x_tcgen05_guardrail_trap_col_being_dealloced_not_returned_by_alloc,@function
        .size           $__internal_0_$__cuda_sm10x_tcgen05_guardrail_trap_col_being_dealloced_not_returned_by_alloc,($__internal_1_$__cuda_sm10x_tcgen05_guardrail_trap_phase_invalid_during_alloc - $__internal_0_$__cuda_sm10x_tcgen05_guardrail_trap_col_being_dealloced_not_returned_by_alloc)
$__internal_0_$__cuda_sm10x_tcgen05_guardrail_trap_col_being_dealloced_not_returned_by_alloc:
[----:B------:R-:W-:Y:S05]  /*71f0*/  BPT.TRAP 0x1 ;  /* 0x000000040000795c */ /* 0x000fea0000300000 */
[----:B------:R-:W-:-:S04]  /*7200*/  HFMA2 R3, -RZ, RZ, 0, 0 ;  /* 0x00000000ff037431 */ /* 0x000fc800000001ff */
[----:B------:R-:W-:Y:S05]  /*7210*/  RET.REL.NODEC R2 `(_ZN7cutlass13device_kernelINS_4gemm6kernel13GemmUniversalIN4cute5tupleIJiiiiEEENS1_10collective13CollectiveMmaINS1_35MainloopSm100TmaUmmaWarpSpecializedILi5ELi2ELi4ENS5_IJNS4_1CILi1EEESB_SB_EEEEENS5_IJNSA_ILi128EEENSA_ILi64EEESF_EEENS_12float_e4m3_tENS5_IJlSB_lEEESH_SI_NS4_8TiledMMAINS4_8MMA_AtomIJNS4_10MMA_TraitsINS4_19SM100_MMA_F8F6F4_SSEJSH_SH_fSE_SF_NS4_17integral_constantINS4_4UMMA5MajorELSP_0EEESQ_NSN_INSO_7ScaleInELSR_0EEESS_EEEEEENS4_6LayoutISC_NS5_IJNSA_ILi0EEESW_SW_EEEEENS5_IJNS4_10UnderscoreESZ_SZ_EEEEENS4_13SM90_TMA_LOADENS4_14ComposedLayoutINS4_7SwizzleILi2ELi4ELi3EEENS4_18smem_ptr_flag_bitsILi8EEENSV_INS5_IJNSA_ILi8EEESF_EEENS5_IJSF_SB_EEEEEEEvNS4_8identityES12_S1C_vS1D_EENS_8epilogue10collective18CollectiveEpilogueINS1F_23Sm100TmaWarpSpecializedILi1ELi1ELi64ELb0ELb0EEEJSG_NS5_IJNSV_ISE_SB_EENSV_ISF_SB_EEEEESH_SI_SH_SI_NS1F_6fusion15FusionCallbacksIS1J_NS1N_17LinearCombinationISH_fSH_fLNS_15FloatRoundStyleE2EEESG_S1M_JEEENS4_5SM1004TMEM4LOAD26SM100_TMEM_LOAD_32dp32b64xES12_S1C_NS4_39AutoVectorizingCopyWithAssumedAlignmentILi128EEENS4_14SM90_TMA_STOREES1C_S1Y_S1Y_EEEvvEEEEvNT_6ParamsE) ;  /* 0xffffff8c02787950 */ /* 0x000fea0003c3ffff */
        .weak           $__internal_1_$__cuda_sm10x_tcgen05_guardrail_trap_phase_invalid_during_alloc
        .type           $__internal_1_$__cuda_sm10x_tcgen05_guardrail_trap_phase_invalid_during_alloc,@function
        .size           $__internal_1_$__cuda_sm10x_tcgen05_guardrail_trap_phase_invalid_during_alloc,($__internal_2_$__cuda_sm10x_tcgen05_guardrail_trap_unallocated_columns_being_dealloced - $__internal_1_$__cuda_sm10x_tcgen05_guardrail_trap_phase_invalid_during_alloc)
$__internal_1_$__cuda_sm10x_tcgen05_guardrail_trap_phase_invalid_during_alloc:
[----:B------:R-:W-:Y:S05]  /*7220*/  BPT.TRAP 0x1 ;  /* 0x000000040000795c */ /* 0x000fea0000300000 */
[----:B------:R-:W-:-:S04]  /*7230*/  MOV R3, 0x0 ;  /* 0x0000000000037802 */ /* 0x000fc80000000f00 */
[----:B------:R-:W-:Y:S05]  /*7240*/  RET.REL.NODEC R2 `(_ZN7cutlass13device_kernelINS_4gemm6kernel13GemmUniversalIN4cute5tupleIJiiiiEEENS1_10collective13CollectiveMmaINS1_35MainloopSm100TmaUmmaWarpSpecializedILi5ELi2ELi4ENS5_IJNS4_1CILi1EEESB_SB_EEEEENS5_IJNSA_ILi128EEENSA_ILi64EEESF_EEENS_12float_e4m3_tENS5_IJlSB_lEEESH_SI_NS4_8TiledMMAINS4_8MMA_AtomIJNS4_10MMA_TraitsINS4_19SM100_MMA_F8F6F4_SSEJSH_SH_fSE_SF_NS4_17integral_constantINS4_4UMMA5MajorELSP_0EEESQ_NSN_INSO_7ScaleInELSR_0EEESS_EEEEEENS4_6LayoutISC_NS5_IJNSA_ILi0EEESW_SW_EEEEENS5_IJNS4_10UnderscoreESZ_SZ_EEEEENS4_13SM90_TMA_LOADENS4_14ComposedLayoutINS4_7SwizzleILi2ELi4ELi3EEENS4_18smem_ptr_flag_bitsILi8EEENSV_INS5_IJNSA_ILi8EEESF_EEENS5_IJSF_SB_EEEEEEEvNS4_8identityES12_S1C_vS1D_EENS_8epilogue10collective18CollectiveEpilogueINS1F_23Sm100TmaWarpSpecializedILi1ELi1ELi64ELb0ELb0EEEJSG_NS5_IJNSV_ISE_SB_EENSV_ISF_SB_EEEEESH_SI_SH_SI_NS1F_6fusion15FusionCallbacksIS1J_NS1N_17LinearCombinationISH_fSH_fLNS_15FloatRoundStyleE2EEESG_S1M_JEEENS4_5SM1004TMEM4LOAD26SM100_TMEM_LOAD_32dp32b64xES12_S1C_NS4_39AutoVectorizingCopyWithAssumedAlignmentILi128EEENS4_14SM90_TMA_STOREES1C_S1Y_S1Y_EEEvvEEEEvNT_6ParamsE) ;  /* 0xffffff8c026c7950 */ /* 0x000fea0003c3ffff */
        .weak           $__internal_2_$__cuda_sm10x_tcgen05_guardrail_trap_unallocated_columns_being_dealloced
        .type           $__internal_2_$__cuda_sm10x_tcgen05_guardrail_trap_unallocated_columns_being_dealloced,@function
        .size           $__internal_2_$__cuda_sm10x_tcgen05_guardrail_trap_unallocated_columns_being_dealloced,(.L_x_131 - $__internal_2_$__cuda_sm10x_tcgen05_guardrail_trap_unallocated_columns_being_dealloced)
$__internal_2_$__cuda_sm10x_tcgen05_guardrail_trap_unallocated_columns_being_dealloced:
[----:B------:R-:W-:Y:S05]  /*7250*/  BPT.TRAP 0x1 ;  /* 0x000000040000795c */ /* 0x000fea0000300000 */
[----:B------:R-:W-:-:S04]  /*7260*/  HFMA2 R3, -RZ, RZ, 0, 0 ;  /* 0x00000000ff037431 */ /* 0x000fc800000001ff */
[----:B------:R-:W-:Y:S05]  /*7270*/  RET.REL.NODEC R2 `(_ZN7cutlass13device_kernelINS_4gemm6kernel13GemmUniversalIN4cute5tupleIJiiiiEEENS1_10collective13CollectiveMmaINS1_35MainloopSm100TmaUmmaWarpSpecializedILi5ELi2ELi4ENS5_IJNS4_1CILi1EEESB_SB_EEEEENS5_IJNSA_ILi128EEENSA_ILi64EEESF_EEENS_12float_e4m3_tENS5_IJlSB_lEEESH_SI_NS4_8TiledMMAINS4_8MMA_AtomIJNS4_10MMA_TraitsINS4_19SM100_MMA_F8F6F4_SSEJSH_SH_fSE_SF_NS4_17integral_constantINS4_4UMMA5MajorELSP_0EEESQ_NSN_INSO_7ScaleInELSR_0EEESS_EEEEEENS4_6LayoutISC_NS5_IJNSA_ILi0EEESW_SW_EEEEENS5_IJNS4_10UnderscoreESZ_SZ_EEEEENS4_13SM90_TMA_LOADENS4_14ComposedLayoutINS4_7SwizzleILi2ELi4ELi3EEENS4_18smem_ptr_flag_bitsILi8EEENSV_INS5_IJNSA_ILi8EEESF_EEENS5_IJSF_SB_EEEEEEEvNS4_8identityES12_S1C_vS1D_EENS_8epilogue10collective18CollectiveEpilogueINS1F_23Sm100TmaWarpSpecializedILi1ELi1ELi64ELb0ELb0EEEJSG_NS5_IJNSV_ISE_SB_EENSV_ISF_SB_EEEEESH_SI_SH_SI_NS1F_6fusion15FusionCallbacksIS1J_NS1N_17LinearCombinationISH_fSH_fLNS_15FloatRoundStyleE2EEESG_S1M_JEEENS4_5SM1004TMEM4LOAD26SM100_TMEM_LOAD_32dp32b64xES12_S1C_NS4_39AutoVectorizingCopyWithAssumedAlignmentILi128EEENS4_14SM90_TMA_STOREES1C_S1Y_S1Y_EEEvvEEEEvNT_6ParamsE) ;  /* 0xffffff8c02607950 */ /* 0x000fea0003c3ffff */
.L_x_130:
[----:B------:R-:W-:-:S00]  /*7280*/  BRA `(.L_x_130) ;  /* 0xfffffffc00fc7947 */ /* 0x000fc0000383ffff */
[----:B------:R-:W-:-:S00]  /*7290*/  NOP ;  /* 0x0000000000007918 */ /* 0x000fc00000000000 */
        /* <DEDUP_REMOVED lines=14> */
.L_x_131:


//--------------------- .nv.global.init           --------------------------
	.section	.nv.global.init,"aw",@progbits
.nv.global.init:
	.type		$str$27,@object
	.size		$str$27,($str$28 - $str$27)
$str$27:
        /*0000*/ 	.byte	0x28, 0x61, 0x64, 0x64, 0x72, 0x65, 0x73, 0x73, 0x20, 0x26, 0x20, 0x6d, 0x61, 0x73, 0x6b, 0x29
        /*0010*/ 	.byte	0x20, 0x3d, 0x3d, 0x20, 0x30, 0x00
	.type		$str$28,@object
	.size		$str$28,($str$26 - $str$28)
$str$28:
        /*0016*/ 	.byte	0x2f, 0x74, 0x6d, 0x70, 0x2f, 0x63, 0x75, 0x74, 0x6c, 0x61, 0x73, 0x73, 0x5f, 0x73, 0x77, 0x65
        /*0026*/ 	.byte	0x65, 0x70, 0x5f, 0x73, 0x72, 0x63, 0x2f, 0x69, 0x6e, 0x63, 0x6c, 0x75, 0x64, 0x65, 0x2f, 0x63
        /*0036*/ 	.byte	0x75, 0x74, 0x65, 0x2f, 0x70, 0x6f, 0x69, 0x6e, 0x74, 0x65, 0x72, 0x5f, 0x66, 0x6c, 0x61, 0x67
        /*0046*/ 	.byte	0x67, 0x65, 0x64, 0x2e, 0x68, 0x70, 0x70, 0x00
	.type		$str$26,@object
	.size		$str$26,($str$25 - $str$26)
$str$26:
        /*004e*/ 	.byte	0x2f, 0x74, 0x6d, 0x70, 0x2f, 0x63, 0x75, 0x74, 0x6c, 0x61, 0x73, 0x73, 0x5f, 0x73, 0x77, 0x65
        /*005e*/ 	.byte	0x65, 0x70, 0x5f, 0x73, 0x72, 0x63, 0x2f, 0x69, 0x6e, 0x63, 0x6c, 0x75, 0x64, 0x65, 0x2f, 0x63
        /*006e*/ 	.byte	0x75, 0x74, 0x65, 0x2f, 0x61, 0x74, 0x6f, 0x6d, 0x2f, 0x63, 0x6f, 0x70, 0x79, 0x5f, 0x74, 0x72
        /*007e*/ 	.byte	0x61, 0x69, 0x74, 0x73, 0x5f, 0x73, 0x6d, 0x31, 0x30, 0x30, 0x2e, 0x68, 0x70, 0x70, 0x00
	.type		$str$25,@object
	.size		$str$25,(__unnamed_1 - $str$25)
$str$25:
        /*008d*/ 	.byte	0x28, 0x28, 0x75, 0x69, 0x6e, 0x74, 0x33, 0x32, 0x5f, 0x74, 0x28, 0x74, 0x68, 0x72, 0x65, 0x61
        /*009d*/ 	.byte	0x64, 0x49, 0x64, 0x78, 0x2e, 0x78, 0x29, 0x20, 0x2f, 0x20, 0x33, 0x32, 0x29, 0x20, 0x25, 0x20
        /*00ad*/ 	.byte	0x34, 0x29, 0x20, 0x3d, 0x3d, 0x20, 0x28, 0x28, 0x28, 0x74, 0x6d, 0x65, 0x6d, 0x5f, 0x61, 0x64
        /*00bd*/ 	.byte	0x64, 0x72, 0x20, 0x3e, 0x3e, 0x20, 0x31, 0x36, 0x29, 0x20, 0x2f, 0x20, 0x33, 0x32, 0x29, 0x20
        /*00cd*/ 	.byte	0x25, 0x20, 0x34, 0x29, 0x00
	.type		__unnamed_1,@object
	.size		__unnamed_1,(__unnamed_2 - __unnamed_1)
__unnamed_1:
        /*00d2*/ 	.byte	0x61, 0x75, 0x74, 0x6f, 0x20, 0x63, 0x75, 0x74, 0x65, 0x3a, 0x3a, 0x61, 0x73, 0x5f, 0x70, 0x6f
        /* <DEDUP_REMOVED lines=24> */
        /*0262*/ 	.byte	0x43, 0x3c, 0x38, 0x31, 0x39, 0x32, 0x3e, 0x3e, 0x3e, 0x3e, 0x5d, 0x00
	.type		__unnamed_2,@object
	.size		__unnamed_2,(.L_2 - __unnamed_2)
__unnamed_2:
        /* <DEDUP_REMOVED lines=42> */
        /*050e*/ 	.byte	0x3e, 0x3e, 0x3e, 0x3e, 0x5d, 0x00
.L_2:


//--------------------- .nv.shared._ZN7cutlass13device_kernelINS_4gemm6kernel13GemmUniversalIN4cute5tupleIJiiiiEEENS1_10collective13CollectiveMmaINS1_35MainloopSm100TmaUmmaWarpSpecializedILi5ELi2ELi4ENS5_IJNS4_1CILi1EEESB_SB_EEEEENS5_IJNSA_ILi128EEENSA_ILi64EEESF_EEENS_12float_e4m3_tENS5_IJlSB_lEEESH_SI_NS4_8TiledMMAINS4_8MMA_AtomIJNS4_10MMA_TraitsINS4_19SM100_MMA_F8F6F4_SSEJSH_SH_fSE_SF_NS4_17integral_constantINS4_4UMMA5MajorELSP_0EEESQ_NSN_INSO_7ScaleInELSR_0EEESS_EEEEEENS4_6LayoutISC_NS5_IJNSA_ILi0EEESW_SW_EEEEENS5_IJNS4_10UnderscoreESZ_SZ_EEEEENS4_13SM90_TMA_LOADENS4_14ComposedLayoutINS4_7SwizzleILi2ELi4ELi3EEENS4_18smem_ptr_flag_bitsILi8EEENSV_INS5_IJNSA_ILi8EEESF_EEENS5_IJSF_SB_EEEEEEEvNS4_8identityES12_S1C_vS1D_EENS_8epilogue10collective18CollectiveEpilogueINS1F_23Sm100TmaWarpSpecializedILi1ELi1ELi64ELb0ELb0EEEJSG_NS5_IJNSV_ISE_SB_EENSV_ISF_SB_EEEEESH_SI_SH_SI_NS1F_6fusion15FusionCallbacksIS1J_NS1N_17LinearCombinationISH_fSH_fLNS_15FloatRoundStyleE2EEESG_S1M_JEEENS4_5SM1004TMEM4LOAD26SM100_TMEM_LOAD_32dp32b64xES12_S1C_NS4_39AutoVectorizingCopyWithAssumedAlignmentILi128EEENS4_14SM90_TMA_STOREES1C_S1Y_S1Y_EEEvvEEEEvNT_6ParamsE --------------------------
	.section	.nv.shared._ZN7cutlass13device_kernelINS_4gemm6kernel13GemmUniversalIN4cute5tupleIJiiiiEEENS1_10collective13CollectiveMmaINS1_35MainloopSm100TmaUmmaWarpSpecializedILi5ELi2ELi4ENS5_IJNS4_1CILi1EEESB_SB_EEEEENS5_IJNSA_ILi128EEENSA_ILi64EEESF_EEENS_12float_e4m3_tENS5_IJlSB_lEEESH_SI_NS4_8TiledMMAINS4_8MMA_AtomIJNS4_10MMA_TraitsINS4_19SM100_MMA_F8F6F4_SSEJSH_SH_fSE_SF_NS4_17integral_constantINS4_4UMMA5MajorELSP_0EEESQ_NSN_INSO_7ScaleInELSR_0EEESS_EEEEEENS4_6LayoutISC_NS5_IJNSA_ILi0EEESW_SW_EEEEENS5_IJNS4_10UnderscoreESZ_SZ_EEEEENS4_13SM90_TMA_LOADENS4_14ComposedLayoutINS4_7SwizzleILi2ELi4ELi3EEENS4_18smem_ptr_flag_bitsILi8EEENSV_INS5_IJNSA_ILi8EEESF_EEENS5_IJSF_SB_EEEEEEEvNS4_8identityES12_S1C_vS1D_EENS_8epilogue10collective18CollectiveEpilogueINS1F_23Sm100TmaWarpSpecializedILi1ELi1ELi64ELb0ELb0EEEJSG_NS5_IJNSV_ISE_SB_EENSV_ISF_SB_EEEEESH_SI_SH_SI_NS1F_6fusion15FusionCallbacksIS1J_NS1N_17LinearCombinationISH_fSH_fLNS_15FloatRoundStyleE2EEESG_S1M_JEEENS4_5SM1004TMEM4LOAD26SM100_TMEM_LOAD_32dp32b64xES12_S1C_NS4_39AutoVectorizingCopyWithAssumedAlignmentILi128EEENS4_14SM90_TMA_STOREES1C_S1Y_S1Y_EEEvvEEEEvNT_6ParamsE,"aw",@nobits
	.sectionflags	@""
	.align	16
	.zero		1024


//--------------------- .nv.shared.reserved.0     --------------------------
	.section	.nv.shared.reserved.0,"aw",@nobits
	.weak		__nv_reservedSMEM_offset_0_alias
	.size		__nv_reservedSMEM_offset_0_alias, 0, 64
	.other		__nv_reservedSMEM_offset_0_alias,@"STO_CUDA_RESERVED_SHARED STV_DEFAULT"
__nv_reservedSMEM_offset_0_alias:
	.zero		0
.nv.shared.reserved.0:
	.zero		64
	.weak		__nv_reservedSMEM_tcgen05_partition
	.type		__nv_reservedSMEM_tcgen05_partition,@object
	.size		__nv_reservedSMEM_tcgen05_partition,(.L_0 - __nv_reservedSMEM_tcgen05_partition)
__nv_reservedSMEM_tcgen05_partition:
	.zero		32
.L_0:


//--------------------- .nv.global                --------------------------
	.section	.nv.global,"aw",@nobits
.nv.global:
	.type		_ZN39_INTERNAL_beea481e_4_k_cu_90865236_76824cute1_E,@object
	.size		_ZN39_INTERNAL_beea481e_4_k_cu_90865236_76824cute1_E,(_ZN39_INTERNAL_beea481e_4_k_cu_90865236_76824cuda3std3__45__cpo6cbeginE - _ZN39_INTERNAL_beea481e_4_k_cu_90865236_76824cute1_E)
_ZN39_INTERNAL_beea481e_4_k_cu_90865236_76824cute1_E:
	.zero		1
	.type		_ZN39_INTERNAL_beea481e_4_k_cu_90865236_76824cuda3std3__45__cpo6cbeginE,@object
	.size		_ZN39_INTERNAL_beea481e_4_k_cu_90865236_76824cuda3std3__45__cpo6cbeginE,(_ZN39_INTERNAL_beea481e_4_k_cu_90865236_76824cuda3std3__48in_placeE - _ZN39_INTERNAL_beea481e_4_k_cu_90865236_76824cuda3std3__45__cpo6cbeginE)
_ZN39_INTERNAL_beea481e_4_k_cu_90865236_76824cuda3std3__45__cpo6cbeginE:
	.zero		1
	.type		_ZN39_INTERNAL_beea481e_4_k_cu_90865236_76824cuda3std3__48in_placeE,@object
	.size		_ZN39_INTERNAL_beea481e_4_k_cu_90865236_76824cuda3std3__48in_placeE,(_ZN39_INTERNAL_beea481e_4_k_cu_90865236_76824cuda3std6ranges3__45__cpo9iter_moveE - _ZN39_INTERNAL_beea481e_4_k_cu_90865236_76824cuda3std3__48in_placeE)
_ZN39_INTERNAL_beea481e_4_k_cu_90865236_76824cuda3std3__48in_placeE:
	.zero		1
	.type		_ZN39_INTERNAL_beea481e_4_k_cu_90865236_76824cuda3std6ranges3__45__cpo9iter_moveE,@object
	.size		_ZN39_INTERNAL_beea481e_4_k_cu_90865236_76824cuda3std6ranges3__45__cpo9iter_moveE,(_ZN39_INTERNAL_beea481e_4_k_cu_90865236_76824cuda3std3__45__cpo5beginE - _ZN39_INTERNAL_beea481e_4_k_cu_90865236_76824cuda3std6ranges3__45__cpo9iter_moveE)
_ZN39_INTERNAL_beea481e_4_k_cu_90865236_76824cuda3std6ranges3__45__cpo9iter_moveE:
	.zero		1
	.type		_ZN39_INTERNAL_beea481e_4_k_cu_90865236_76824cuda3std3__45__cpo5beginE,@object
	.size		_ZN39_INTERNAL_beea481e_4_k_cu_90865236_76824cuda3std3__45__cpo5beginE,(_ZN39_INTERNAL_beea481e_4_k_cu_90865236_76824cuda3std3__441_GLOBAL__N__beea481e_4_k_cu_90865236_76826ignoreE - _ZN39_INTERNAL_beea481e_4_k_cu_90865236_76824cuda3std3__45__cpo5beginE)
_ZN39_INTERNAL_beea481e_4_k_cu_90865236_76824cuda3std3__45__cpo5beginE:
	.zero		1
	.type		_ZN39_INTERNAL_beea481e_4_k_cu_90865236_76824cuda3std3__441_GLOBAL__N__beea481e_4_k_cu_90865236_76826ignoreE,@object
	.size		_ZN39_INTERNAL_beea481e_4_k_cu_90865236_76824cuda3std3__441_GLOBAL__N__beea481e_4_k_cu_90865236_76826ignoreE,(_ZN39_INTERNAL_beea481e_4_k_cu_90865236_76824cute7productE - _ZN39_INTERNAL_beea481e_4_k_cu_90865236_76824cuda3std3__441_GLOBAL__N__beea481e_4_k_cu_90865236_76826ignoreE)
_ZN39_INTERNAL_beea481e_4_k_cu_90865236_76824cuda3std3__441_GLOBAL__N__beea481e_4_k_cu_90865236_76826ignoreE:
	.zero		1
	.type		_ZN39_INTERNAL_beea481e_4_k_cu_90865236_76824cute7productE,@object
	.size		_ZN39_INTERNAL_beea481e_4_k_cu_90865236_76824cute7productE,(_ZN39_INTERNAL_beea481e_4_k_cu_90865236_76824cuda3std3__45__cpo3endE - _ZN39_INTERNAL_beea481e_4_k_cu_90865236_76824cute7productE)
_ZN39_INTERNAL_beea481e_4_k_cu_90865236_76824cute7productE:
	.zero		1
	.type		_ZN39_INTERNAL_beea481e_4_k_cu_90865236_76824cuda3std3__45__cpo3endE,@object
	.size		_ZN39_INTERNAL_beea481e_4_k_cu_90865236_76824cuda3std3__45__cpo3endE,(_ZN39_INTERNAL_beea481e_4_k_cu_90865236_76824cuda3std3__419piecewise_constructE - _ZN39_INTERNAL_beea481e_4_k_cu_90865236_76824cuda3std3__45__cpo3endE)
_ZN39_INTERNAL_beea481e_4_k_cu_90865236_76824cuda3std3__45__cpo3endE:
	.zero		1
	.type		_ZN39_INTERNAL_beea481e_4_k_cu_90865236_76824cuda3std3__419piecewise_constructE,@object
	.size		_ZN39_INTERNAL_beea481e_4_k_cu_90865236_76824cuda3std3__419piecewise_constructE,(_ZN39_INTERNAL_beea481e_4_k_cu_90865236_76824cuda3std3__45__cpo4cendE - _ZN39_INTERNAL_beea481e_4_k_cu_90865236_76824cuda3std3__419piecewise_constructE)
_ZN39_INTERNAL_beea481e_4_k_cu_90865236_76824cuda3std3__419piecewise_constructE:
	.zero		1
	.type		_ZN39_INTERNAL_beea481e_4_k_cu_90865236_76824cuda3std3__45__cpo4cendE,@object
	.size		_ZN39_INTERNAL_beea481e_4_k_cu_90865236_76824cuda3std3__45__cpo4cendE,(_ZN39_INTERNAL_beea481e_4_k_cu_90865236_76824cuda3std6ranges3__45__cpo4swapE - _ZN39_INTERNAL_beea481e_4_k_cu_90865236_76824cuda3std3__45__cpo4cendE)
_ZN39_INTERNAL_beea481e_4_k_cu_90865236_76824cuda3std3__45__cpo4cendE:
	.zero		1
	.type		_ZN39_INTERNAL_beea481e_4_k_cu_90865236_76824cuda3std6ranges3__45__cpo4swapE,@object
	.size		_ZN39_INTERNAL_beea481e_4_k_cu_90865236_76824cuda3std6ranges3__45__cpo4swapE,(.L_10 - _ZN39_INTERNAL_beea481e_4_k_cu_90865236_76824cuda3std6ranges3__45__cpo4swapE)
_ZN39_INTERNAL_beea481e_4_k_cu_90865236_76824cuda3std6ranges3__45__cpo4swapE:
	.zero		1
.L_10:


//--------------------- .nv.constant0._ZN7cutlass13device_kernelINS_4gemm6kernel13GemmUniversalIN4cute5tupleIJiiiiEEENS1_10collective13CollectiveMmaINS1_35MainloopSm100TmaUmmaWarpSpecializedILi5ELi2ELi4ENS5_IJNS4_1CILi1EEESB_SB_EEEEENS5_IJNSA_ILi128EEENSA_ILi64EEESF_EEENS_12float_e4m3_tENS5_IJlSB_lEEESH_SI_NS4_8TiledMMAINS4_8MMA_AtomIJNS4_10MMA_TraitsINS4_19SM100_MMA_F8F6F4_SSEJSH_SH_fSE_SF_NS4_17integral_constantINS4_4UMMA5MajorELSP_0EEESQ_NSN_INSO_7ScaleInELSR_0EEESS_EEEEEENS4_6LayoutISC_NS5_IJNSA_ILi0EEESW_SW_EEEEENS5_IJNS4_10UnderscoreESZ_SZ_EEEEENS4_13SM90_TMA_LOADENS4_14ComposedLayoutINS4_7SwizzleILi2ELi4ELi3EEENS4_18smem_ptr_flag_bitsILi8EEENSV_INS5_IJNSA_ILi8EEESF_EEENS5_IJSF_SB_EEEEEEEvNS4_8identityES12_S1C_vS1D_EENS_8epilogue10collective18CollectiveEpilogueINS1F_23Sm100TmaWarpSpecializedILi1ELi1ELi64ELb0ELb0EEEJSG_NS5_IJNSV_ISE_SB_EENSV_ISF_SB_EEEEESH_SI_SH_SI_NS1F_6fusion15FusionCallbacksIS1J_NS1N_17LinearCombinationISH_fSH_fLNS_15FloatRoundStyleE2EEESG_S1M_JEEENS4_5SM1004TMEM4LOAD26SM100_TMEM_LOAD_32dp32b64xES12_S1C_NS4_39AutoVectorizingCopyWithAssumedAlignmentILi128EEENS4_14SM90_TMA_STOREES1C_S1Y_S1Y_EEEvvEEEEvNT_6ParamsE --------------------------
	.section	.nv.constant0._ZN7cutlass13device_kernelINS_4gemm6kernel13GemmUniversalIN4cute5tupleIJiiiiEEENS1_10collective13CollectiveMmaINS1_35MainloopSm100TmaUmmaWarpSpecializedILi5ELi2ELi4ENS5_IJNS4_1CILi1EEESB_SB_EEEEENS5_IJNSA_ILi128EEENSA_ILi64EEESF_EEENS_12float_e4m3_tENS5_IJlSB_lEEESH_SI_NS4_8TiledMMAINS4_8MMA_AtomIJNS4_10MMA_TraitsINS4_19SM100_MMA_F8F6F4_SSEJSH_SH_fSE_SF_NS4_17integral_constantINS4_4UMMA5MajorELSP_0EEESQ_NSN_INSO_7ScaleInELSR_0EEESS_EEEEEENS4_6LayoutISC_NS5_IJNSA_ILi0EEESW_SW_EEEEENS5_IJNS4_10UnderscoreESZ_SZ_EEEEENS4_13SM90_TMA_LOADENS4_14ComposedLayoutINS4_7SwizzleILi2ELi4ELi3EEENS4_18smem_ptr_flag_bitsILi8EEENSV_INS5_IJNSA_ILi8EEESF_EEENS5_IJSF_SB_EEEEEEEvNS4_8identityES12_S1C_vS1D_EENS_8epilogue10collective18CollectiveEpilogueINS1F_23Sm100TmaWarpSpecializedILi1ELi1ELi64ELb0ELb0EEEJSG_NS5_IJNSV_ISE_SB_EENSV_ISF_SB_EEEEESH_SI_SH_SI_NS1F_6fusion15FusionCallbacksIS1J_NS1N_17LinearCombinationISH_fSH_fLNS_15FloatRoundStyleE2EEESG_S1M_JEEENS4_5SM1004TMEM4LOAD26SM100_TMEM_LOAD_32dp32b64xES12_S1C_NS4_39AutoVectorizingCopyWithAssumedAlignmentILi128EEENS4_14SM90_TMA_STOREES1C_S1Y_S1Y_EEEvvEEEEvNT_6ParamsE,"a",@progbits
	.sectionflags	@""
	.align	4
.nv.constant0._ZN7cutlass13device_kernelINS_4gemm6kernel13GemmUniversalIN4cute5tupleIJiiiiEEENS1_10collective13CollectiveMmaINS1_35MainloopSm100TmaUmmaWarpSpecializedILi5ELi2ELi4ENS5_IJNS4_1CILi1EEESB_SB_EEEEENS5_IJNSA_ILi128EEENSA_ILi64EEESF_EEENS_12float_e4m3_tENS5_IJlSB_lEEESH_SI_NS4_8TiledMMAINS4_8MMA_AtomIJNS4_10MMA_TraitsINS4_19SM100_MMA_F8F6F4_SSEJSH_SH_fSE_SF_NS4_17integral_constantINS4_4UMMA5MajorELSP_0EEESQ_NSN_INSO_7ScaleInELSR_0EEESS_EEEEEENS4_6LayoutISC_NS5_IJNSA_ILi0EEESW_SW_EEEEENS5_IJNS4_10UnderscoreESZ_SZ_EEEEENS4_13SM90_TMA_LOADENS4_14ComposedLayoutINS4_7SwizzleILi2ELi4ELi3EEENS4_18smem_ptr_flag_bitsILi8EEENSV_INS5_IJNSA_ILi8EEESF_EEENS5_IJSF_SB_EEEEEEEvNS4_8identityES12_S1C_vS1D_EENS_8epilogue10collective18CollectiveEpilogueINS1F_23Sm100TmaWarpSpecializedILi1ELi1ELi64ELb0ELb0EEEJSG_NS5_IJNSV_ISE_SB_EENSV_ISF_SB_EEEEESH_SI_SH_SI_NS1F_6fusion15FusionCallbacksIS1J_NS1N_17LinearCombinationISH_fSH_fLNS_15FloatRoundStyleE2EEESG_S1M_JEEENS4_5SM1004TMEM4LOAD26SM100_TMEM_LOAD_32dp32b64xES12_S1C_NS4_39AutoVectorizingCopyWithAssumedAlignmentILi128EEENS4_14SM90_TMA_STOREES1C_S1Y_S1Y_EEEvvEEEEvNT_6ParamsE:
	.zero		2944


//--------------------- SYMBOLS --------------------------

	.type		.nv.reservedSmem.offset0,@object
	.size		.nv.reservedSmem.offset0,0x4
	.type		.nv.reservedSmem.cap,@object
	.size		.nv.reservedSmem.cap,0x4
	.type		__assertfail,@function
